//
// Generated by NVIDIA NVVM Compiler
//
// Compiler Build ID: CL-36424714
// Cuda compilation tools, release 13.0, V13.0.88
// Based on NVVM 20.0.0
//

.version 9.0
.target sm_100
.address_size 64

	// .globl	_Z19loadEmbeddingKernelPfiiiS_S_
.extern .shared .align 16 .b8 shared_buf[];

.visible .entry _Z19loadEmbeddingKernelPfiiiS_S_(
	.param .u64 .ptr .align 1 _Z19loadEmbeddingKernelPfiiiS_S__param_0,
	.param .u32 _Z19loadEmbeddingKernelPfiiiS_S__param_1,
	.param .u32 _Z19loadEmbeddingKernelPfiiiS_S__param_2,
	.param .u32 _Z19loadEmbeddingKernelPfiiiS_S__param_3,
	.param .u64 .ptr .align 1 _Z19loadEmbeddingKernelPfiiiS_S__param_4,
	.param .u64 .ptr .align 1 _Z19loadEmbeddingKernelPfiiiS_S__param_5
)
{
	.reg .pred 	%p<2>;
	.reg .b32 	%r<10>;
	.reg .b32 	%f<4>;
	.reg .b64 	%rd<13>;

	ld.param.u64 	%rd1, [_Z19loadEmbeddingKernelPfiiiS_S__param_0];
	ld.param.u32 	%r2, [_Z19loadEmbeddingKernelPfiiiS_S__param_1];
	ld.param.u32 	%r3, [_Z19loadEmbeddingKernelPfiiiS_S__param_2];
	ld.param.u32 	%r4, [_Z19loadEmbeddingKernelPfiiiS_S__param_3];
	ld.param.u64 	%rd2, [_Z19loadEmbeddingKernelPfiiiS_S__param_4];
	ld.param.u64 	%rd3, [_Z19loadEmbeddingKernelPfiiiS_S__param_5];
	mov.u32 	%r5, %tid.x;
	mov.u32 	%r6, %ctaid.x;
	mov.u32 	%r7, %ntid.x;
	mad.lo.s32 	%r1, %r6, %r7, %r5;
	setp.ge.s32 	%p1, %r1, %r4;
	@%p1 bra 	$L__BB0_2;
	cvta.to.global.u64 	%rd4, %rd2;
	cvta.to.global.u64 	%rd5, %rd3;
	cvta.to.global.u64 	%rd6, %rd1;
	mad.lo.s32 	%r8, %r4, %r2, %r1;
	mul.wide.s32 	%rd7, %r8, 4;
	add.s64 	%rd8, %rd4, %rd7;
	ld.global.f32 	%f1, [%rd8];
	mad.lo.s32 	%r9, %r4, %r3, %r1;
	mul.wide.s32 	%rd9, %r9, 4;
	add.s64 	%rd10, %rd5, %rd9;
	ld.global.f32 	%f2, [%rd10];
	add.f32 	%f3, %f1, %f2;
	mul.wide.s32 	%rd11, %r1, 4;
	add.s64 	%rd12, %rd6, %rd11;
	st.global.f32 	[%rd12], %f3;
$L__BB0_2:
	ret;

}
	// .globl	_Z16layerNormKernel8PfS_S_S_
.visible .entry _Z16layerNormKernel8PfS_S_S_(
	.param .u64 .ptr .align 1 _Z16layerNormKernel8PfS_S_S__param_0,
	.param .u64 .ptr .align 1 _Z16layerNormKernel8PfS_S_S__param_1,
	.param .u64 .ptr .align 1 _Z16layerNormKernel8PfS_S_S__param_2,
	.param .u64 .ptr .align 1 _Z16layerNormKernel8PfS_S_S__param_3
)
{
	.reg .pred 	%p<6>;
	.reg .b32 	%r<23>;
	.reg .b32 	%f<87>;
	.reg .b64 	%rd<15>;

	ld.param.u64 	%rd2, [_Z16layerNormKernel8PfS_S_S__param_0];
	ld.param.u64 	%rd3, [_Z16layerNormKernel8PfS_S_S__param_1];
	ld.param.u64 	%rd4, [_Z16layerNormKernel8PfS_S_S__param_2];
	ld.param.u64 	%rd5, [_Z16layerNormKernel8PfS_S_S__param_3];
	cvta.to.global.u64 	%rd6, %rd5;
	mov.u32 	%r1, %tid.x;
	mov.u32 	%r2, %ntid.x;
	shl.b32 	%r3, %r1, 3;
	mul.wide.u32 	%rd7, %r3, 4;
	add.s64 	%rd1, %rd6, %rd7;
	shl.b32 	%r10, %r2, 2;
	mov.u32 	%r11, shared_buf;
	add.s32 	%r4, %r11, %r10;
	ld.global.f32 	%f1, [%rd1];
	ld.global.f32 	%f2, [%rd1+4];
	add.f32 	%f3, %f1, %f2;
	ld.global.f32 	%f4, [%rd1+8];
	add.f32 	%f5, %f3, %f4;
	ld.global.f32 	%f6, [%rd1+12];
	add.f32 	%f7, %f5, %f6;
	ld.global.f32 	%f8, [%rd1+16];
	add.f32 	%f9, %f7, %f8;
	ld.global.f32 	%f10, [%rd1+20];
	add.f32 	%f11, %f9, %f10;
	ld.global.f32 	%f12, [%rd1+24];
	add.f32 	%f13, %f11, %f12;
	ld.global.f32 	%f14, [%rd1+28];
	add.f32 	%f15, %f13, %f14;
	shl.b32 	%r12, %r1, 2;
	add.s32 	%r5, %r11, %r12;
	st.shared.f32 	[%r5], %f15;
	mul.f32 	%f16, %f2, %f2;
	fma.rn.f32 	%f17, %f1, %f1, %f16;
	fma.rn.f32 	%f18, %f4, %f4, %f17;
	fma.rn.f32 	%f19, %f6, %f6, %f18;
	fma.rn.f32 	%f20, %f8, %f8, %f19;
	fma.rn.f32 	%f21, %f10, %f10, %f20;
	fma.rn.f32 	%f22, %f12, %f12, %f21;
	fma.rn.f32 	%f23, %f14, %f14, %f22;
	add.s32 	%r13, %r4, %r12;
	st.shared.f32 	[%r13], %f23;
	bar.sync 	0;
	setp.lt.u32 	%p1, %r2, 2;
	@%p1 bra 	$L__BB1_5;
	sub.s32 	%r6, %r2, %r1;
	add.s32 	%r7, %r5, %r10;
	mov.b32 	%r22, 1;
$L__BB1_2:
	and.b32  	%r16, %r22, %r1;
	setp.ne.s32 	%p2, %r16, 0;
	setp.ge.s32 	%p3, %r22, %r6;
	or.pred  	%p4, %p2, %p3;
	@%p4 bra 	$L__BB1_4;
	shl.b32 	%r17, %r22, 2;
	add.s32 	%r18, %r5, %r17;
	ld.shared.f32 	%f24, [%r18];
	ld.shared.f32 	%f25, [%r5];
	add.f32 	%f26, %f24, %f25;
	st.shared.f32 	[%r5], %f26;
	add.s32 	%r20, %r18, %r10;
	ld.shared.f32 	%f27, [%r20];
	ld.shared.f32 	%f28, [%r7];
	add.f32 	%f29, %f27, %f28;
	st.shared.f32 	[%r7], %f29;
$L__BB1_4:
	bar.sync 	0;
	shl.b32 	%r22, %r22, 1;
	setp.lt.s32 	%p5, %r22, %r2;
	@%p5 bra 	$L__BB1_2;
$L__BB1_5:
	ld.shared.f32 	%f30, [shared_buf];
	shl.b32 	%r21, %r2, 3;
	cvt.rn.f32.u32 	%f31, %r21;
	div.rn.f32 	%f32, %f30, %f31;
	ld.shared.f32 	%f33, [%r4];
	div.rn.f32 	%f34, %f33, %f31;
	mul.f32 	%f35, %f32, %f32;
	sub.f32 	%f36, %f34, %f35;
	add.f32 	%f37, %f36, 0f3727C5AC;
	sqrt.rn.f32 	%f38, %f37;
	cvta.to.global.u64 	%rd8, %rd3;
	cvta.to.global.u64 	%rd9, %rd4;
	cvta.to.global.u64 	%rd10, %rd2;
	ld.global.f32 	%f39, [%rd1];
	sub.f32 	%f40, %f39, %f32;
	div.rn.f32 	%f41, %f40, %f38;
	add.s64 	%rd12, %rd8, %rd7;
	ld.global.f32 	%f42, [%rd12];
	add.s64 	%rd13, %rd9, %rd7;
	ld.global.f32 	%f43, [%rd13];
	fma.rn.f32 	%f44, %f42, %f41, %f43;
	add.s64 	%rd14, %rd10, %rd7;
	st.global.f32 	[%rd14], %f44;
	ld.global.f32 	%f45, [%rd1+4];
	sub.f32 	%f46, %f45, %f32;
	div.rn.f32 	%f47, %f46, %f38;
	ld.global.f32 	%f48, [%rd12+4];
	ld.global.f32 	%f49, [%rd13+4];
	fma.rn.f32 	%f50, %f48, %f47, %f49;
	st.global.f32 	[%rd14+4], %f50;
	ld.global.f32 	%f51, [%rd1+8];
	sub.f32 	%f52, %f51, %f32;
	div.rn.f32 	%f53, %f52, %f38;
	ld.global.f32 	%f54, [%rd12+8];
	ld.global.f32 	%f55, [%rd13+8];
	fma.rn.f32 	%f56, %f54, %f53, %f55;
	st.global.f32 	[%rd14+8], %f56;
	ld.global.f32 	%f57, [%rd1+12];
	sub.f32 	%f58, %f57, %f32;
	div.rn.f32 	%f59, %f58, %f38;
	ld.global.f32 	%f60, [%rd12+12];
	ld.global.f32 	%f61, [%rd13+12];
	fma.rn.f32 	%f62, %f60, %f59, %f61;
	st.global.f32 	[%rd14+12], %f62;
	ld.global.f32 	%f63, [%rd1+16];
	sub.f32 	%f64, %f63, %f32;
	div.rn.f32 	%f65, %f64, %f38;
	ld.global.f32 	%f66, [%rd12+16];
	ld.global.f32 	%f67, [%rd13+16];
	fma.rn.f32 	%f68, %f66, %f65, %f67;
	st.global.f32 	[%rd14+16], %f68;
	ld.global.f32 	%f69, [%rd1+20];
	sub.f32 	%f70, %f69, %f32;
	div.rn.f32 	%f71, %f70, %f38;
	ld.global.f32 	%f72, [%rd12+20];
	ld.global.f32 	%f73, [%rd13+20];
	fma.rn.f32 	%f74, %f72, %f71, %f73;
	st.global.f32 	[%rd14+20], %f74;
	ld.global.f32 	%f75, [%rd1+24];
	sub.f32 	%f76, %f75, %f32;
	div.rn.f32 	%f77, %f76, %f38;
	ld.global.f32 	%f78, [%rd12+24];
	ld.global.f32 	%f79, [%rd13+24];
	fma.rn.f32 	%f80, %f78, %f77, %f79;
	st.global.f32 	[%rd14+24], %f80;
	ld.global.f32 	%f81, [%rd1+28];
	sub.f32 	%f82, %f81, %f32;
	div.rn.f32 	%f83, %f82, %f38;
	ld.global.f32 	%f84, [%rd12+28];
	ld.global.f32 	%f85, [%rd13+28];
	fma.rn.f32 	%f86, %f84, %f83, %f85;
	st.global.f32 	[%rd14+28], %f86;
	ret;

}
	// .globl	_Z10qkvKernel4PfS_S_S_S_
.visible .entry _Z10qkvKernel4PfS_S_S_S_(
	.param .u64 .ptr .align 1 _Z10qkvKernel4PfS_S_S_S__param_0,
	.param .u64 .ptr .align 1 _Z10qkvKernel4PfS_S_S_S__param_1,
	.param .u64 .ptr .align 1 _Z10qkvKernel4PfS_S_S_S__param_2,
	.param .u64 .ptr .align 1 _Z10qkvKernel4PfS_S_S_S__param_3,
	.param .u64 .ptr .align 1 _Z10qkvKernel4PfS_S_S_S__param_4
)
{
	.reg .pred 	%p<7>;
	.reg .b32 	%r<18>;
	.reg .b32 	%f<22>;
	.reg .b64 	%rd<22>;

	ld.param.u64 	%rd4, [_Z10qkvKernel4PfS_S_S_S__param_0];
	ld.param.u64 	%rd2, [_Z10qkvKernel4PfS_S_S_S__param_1];
	ld.param.u64 	%rd3, [_Z10qkvKernel4PfS_S_S_S__param_2];
	ld.param.u64 	%rd5, [_Z10qkvKernel4PfS_S_S_S__param_3];
	ld.param.u64 	%rd6, [_Z10qkvKernel4PfS_S_S_S__param_4];
	cvta.to.global.u64 	%rd1, %rd6;
	cvta.to.global.u64 	%rd7, %rd4;
	cvta.to.global.u64 	%rd8, %rd5;
	mov.u32 	%r1, %tid.x;
	mov.u32 	%r2, %ctaid.x;
	mov.u32 	%r3, %ntid.x;
	shl.b32 	%r4, %r3, 2;
	shl.b32 	%r9, %r1, 2;
	mad.lo.s32 	%r10, %r4, %r2, %r9;
	mul.wide.u32 	%rd9, %r10, 4;
	add.s64 	%rd10, %rd8, %rd9;
	mul.wide.u32 	%rd11, %r9, 4;
	add.s64 	%rd12, %rd7, %rd11;
	ld.global.f32 	%f1, [%rd10];
	ld.global.f32 	%f2, [%rd12];
	ld.global.f32 	%f3, [%rd10+4];
	ld.global.f32 	%f4, [%rd12+4];
	mul.f32 	%f5, %f3, %f4;
	fma.rn.f32 	%f6, %f1, %f2, %f5;
	ld.global.f32 	%f7, [%rd10+8];
	ld.global.f32 	%f8, [%rd12+8];
	fma.rn.f32 	%f9, %f7, %f8, %f6;
	ld.global.f32 	%f10, [%rd10+12];
	ld.global.f32 	%f11, [%rd12+12];
	fma.rn.f32 	%f12, %f10, %f11, %f9;
	mov.u32 	%r11, shared_buf;
	add.s32 	%r5, %r11, %r9;
	st.shared.f32 	[%r5], %f12;
	bar.sync 	0;
	setp.lt.u32 	%p1, %r3, 2;
	@%p1 bra 	$L__BB2_5;
	sub.s32 	%r6, %r3, %r1;
	mov.b32 	%r17, 1;
$L__BB2_2:
	and.b32  	%r13, %r17, %r1;
	setp.ne.s32 	%p2, %r13, 0;
	setp.ge.s32 	%p3, %r17, %r6;
	or.pred  	%p4, %p2, %p3;
	@%p4 bra 	$L__BB2_4;
	shl.b32 	%r14, %r17, 2;
	add.s32 	%r15, %r5, %r14;
	ld.shared.f32 	%f13, [%r15];
	ld.shared.f32 	%f14, [%r5];
	add.f32 	%f15, %f13, %f14;
	st.shared.f32 	[%r5], %f15;
$L__BB2_4:
	bar.sync 	0;
	shl.b32 	%r17, %r17, 1;
	setp.lt.s32 	%p5, %r17, %r3;
	@%p5 bra 	$L__BB2_2;
$L__BB2_5:
	setp.ge.u32 	%p6, %r2, %r4;
	@%p6 bra 	$L__BB2_7;
	ld.shared.f32 	%f19, [shared_buf];
	mul.wide.u32 	%rd18, %r2, 4;
	add.s64 	%rd19, %rd1, %rd18;
	ld.global.f32 	%f20, [%rd19];
	cvta.to.global.u64 	%rd20, %rd2;
	add.s64 	%rd21, %rd20, %rd18;
	add.f32 	%f21, %f19, %f20;
	st.global.f32 	[%rd21], %f21;
	bra.uni 	$L__BB2_8;
$L__BB2_7:
	ld.shared.f32 	%f16, [shared_buf];
	mul.wide.u32 	%rd13, %r2, 4;
	add.s64 	%rd14, %rd1, %rd13;
	ld.global.f32 	%f17, [%rd14];
	sub.s32 	%r16, %r2, %r4;
	cvta.to.global.u64 	%rd15, %rd3;
	mul.wide.u32 	%rd16, %r16, 4;
	add.s64 	%rd17, %rd15, %rd16;
	add.f32 	%f18, %f16, %f17;
	st.global.f32 	[%rd17], %f18;
$L__BB2_8:
	ret;

}
	// .globl	_Z10attnKerneliPfS_S_i
.visible .entry _Z10attnKerneliPfS_S_i(
	.param .u32 _Z10attnKerneliPfS_S_i_param_0,
	.param .u64 .ptr .align 1 _Z10attnKerneliPfS_S_i_param_1,
	.param .u64 .ptr .align 1 _Z10attnKerneliPfS_S_i_param_2,
	.param .u64 .ptr .align 1 _Z10attnKerneliPfS_S_i_param_3,
	.param .u32 _Z10attnKerneliPfS_S_i_param_4
)
{
	.reg .pred 	%p<14>;
	.reg .b32 	%r<40>;
	.reg .b32 	%f<73>;
	.reg .b64 	%rd<29>;

	ld.param.u32 	%r12, [_Z10attnKerneliPfS_S_i_param_0];
	ld.param.u64 	%rd8, [_Z10attnKerneliPfS_S_i_param_1];
	ld.param.u64 	%rd9, [_Z10attnKerneliPfS_S_i_param_2];
	ld.param.u64 	%rd10, [_Z10attnKerneliPfS_S_i_param_3];
	ld.param.u32 	%r13, [_Z10attnKerneliPfS_S_i_param_4];
	cvta.to.global.u64 	%rd11, %rd9;
	cvta.to.global.u64 	%rd12, %rd8;
	cvta.to.global.u64 	%rd13, %rd10;
	mov.u32 	%r14, %tid.x;
	mov.u32 	%r15, %ctaid.x;
	mov.u32 	%r1, %ntid.x;
	mul.lo.s32 	%r16, %r15, %r1;
	cvt.u64.u32 	%rd14, %r16;
	mul.wide.u32 	%rd15, %r16, 4;
	add.s64 	%rd28, %rd13, %rd15;
	cvt.rn.f32.u32 	%f16, %r1;
	sqrt.rn.f32 	%f17, %f16;
	rcp.rn.f32 	%f1, %f17;
	add.s32 	%r17, %r13, %r14;
	mul.wide.s32 	%rd16, %r17, 4;
	add.s64 	%rd17, %rd28, %rd16;
	ld.global.f32 	%f18, [%rd17];
	cvt.u64.u32 	%rd2, %r14;
	add.s64 	%rd18, %rd14, %rd2;
	shl.b64 	%rd19, %rd18, 2;
	add.s64 	%rd3, %rd12, %rd19;
	st.global.f32 	[%rd3], %f18;
	add.s64 	%rd4, %rd11, %rd19;
	ld.global.f32 	%f19, [%rd4];
	mul.wide.u32 	%rd20, %r14, 4;
	add.s64 	%rd21, %rd28, %rd20;
	ld.global.f32 	%f20, [%rd21];
	mul.f32 	%f21, %f19, %f20;
	shl.b32 	%r18, %r14, 2;
	mov.u32 	%r19, shared_buf;
	add.s32 	%r2, %r19, %r18;
	st.shared.f32 	[%r2], %f21;
	bar.sync 	0;
	setp.lt.u32 	%p1, %r1, 2;
	@%p1 bra 	$L__BB3_5;
	cvt.u32.u64 	%r21, %rd2;
	sub.s32 	%r3, %r1, %r21;
	mov.b32 	%r37, 1;
$L__BB3_2:
	and.b32  	%r23, %r37, %r21;
	setp.ne.s32 	%p2, %r23, 0;
	setp.ge.s32 	%p3, %r37, %r3;
	or.pred  	%p4, %p2, %p3;
	@%p4 bra 	$L__BB3_4;
	shl.b32 	%r24, %r37, 2;
	add.s32 	%r25, %r2, %r24;
	ld.shared.f32 	%f22, [%r25];
	ld.shared.f32 	%f23, [%r2];
	add.f32 	%f24, %f22, %f23;
	st.shared.f32 	[%r2], %f24;
$L__BB3_4:
	bar.sync 	0;
	shl.b32 	%r37, %r37, 1;
	setp.lt.s32 	%p5, %r37, %r1;
	@%p5 bra 	$L__BB3_2;
$L__BB3_5:
	setp.gt.s32 	%p6, %r12, 0;
	@%p6 bra 	$L__BB3_7;
	ld.global.f32 	%f71, [%rd3];
	mov.f32 	%f66, 0f3F800000;
	bra.uni 	$L__BB3_17;
$L__BB3_7:
	ld.shared.f32 	%f26, [shared_buf];
	cvt.u32.u64 	%r27, %rd2;
	shl.b32 	%r6, %r13, 1;
	sub.s32 	%r7, %r1, %r27;
	mul.f32 	%f67, %f1, %f26;
	mov.f32 	%f66, 0f3F800000;
	mov.b32 	%r38, 1;
	mul.wide.s32 	%rd22, %r6, 4;
	shl.b64 	%rd23, %rd2, 2;
	mul.wide.s32 	%rd26, %r13, 4;
$L__BB3_8:
	setp.lt.u32 	%p7, %r1, 2;
	add.s64 	%rd28, %rd28, %rd22;
	ld.global.f32 	%f27, [%rd4];
	add.s64 	%rd7, %rd28, %rd23;
	ld.global.f32 	%f28, [%rd7];
	mul.f32 	%f29, %f27, %f28;
	st.shared.f32 	[%r2], %f29;
	bar.sync 	0;
	@%p7 bra 	$L__BB3_13;
	mov.b32 	%r39, 1;
$L__BB3_10:
	and.b32  	%r30, %r39, %r27;
	setp.ne.s32 	%p8, %r30, 0;
	setp.ge.s32 	%p9, %r39, %r7;
	or.pred  	%p10, %p8, %p9;
	@%p10 bra 	$L__BB3_12;
	shl.b32 	%r31, %r39, 2;
	add.s32 	%r32, %r2, %r31;
	ld.shared.f32 	%f30, [%r32];
	ld.shared.f32 	%f31, [%r2];
	add.f32 	%f32, %f30, %f31;
	st.shared.f32 	[%r2], %f32;
$L__BB3_12:
	bar.sync 	0;
	shl.b32 	%r39, %r39, 1;
	setp.lt.s32 	%p11, %r39, %r1;
	@%p11 bra 	$L__BB3_10;
$L__BB3_13:
	ld.shared.f32 	%f33, [shared_buf];
	mul.f32 	%f6, %f1, %f33;
	setp.leu.f32 	%p12, %f6, %f67;
	@%p12 bra 	$L__BB3_15;
	sub.f32 	%f49, %f67, %f6;
	fma.rn.f32 	%f50, %f49, 0f3BBB989D, 0f3F000000;
	cvt.sat.f32.f32 	%f51, %f50;
	mov.f32 	%f52, 0f4B400001;
	mov.f32 	%f53, 0f437C0000;
	fma.rm.f32 	%f54, %f51, %f53, %f52;
	add.f32 	%f55, %f54, 0fCB40007F;
	neg.f32 	%f56, %f55;
	fma.rn.f32 	%f57, %f49, 0f3FB8AA3B, %f56;
	fma.rn.f32 	%f58, %f49, 0f32A57060, %f57;
	mov.b32 	%r35, %f54;
	shl.b32 	%r36, %r35, 23;
	mov.b32 	%f59, %r36;
	ex2.approx.ftz.f32 	%f60, %f58;
	mul.f32 	%f61, %f60, %f59;
	add.s64 	%rd27, %rd7, %rd26;
	ld.global.f32 	%f62, [%rd27];
	ld.global.f32 	%f63, [%rd3];
	fma.rn.f32 	%f71, %f61, %f63, %f62;
	st.global.f32 	[%rd3], %f71;
	fma.rn.f32 	%f66, %f66, %f61, 0f3F800000;
	mov.f32 	%f67, %f6;
	bra.uni 	$L__BB3_16;
$L__BB3_15:
	sub.f32 	%f34, %f6, %f67;
	fma.rn.f32 	%f35, %f34, 0f3BBB989D, 0f3F000000;
	cvt.sat.f32.f32 	%f36, %f35;
	mov.f32 	%f37, 0f4B400001;
	mov.f32 	%f38, 0f437C0000;
	fma.rm.f32 	%f39, %f36, %f38, %f37;
	add.f32 	%f40, %f39, 0fCB40007F;
	neg.f32 	%f41, %f40;
	fma.rn.f32 	%f42, %f34, 0f3FB8AA3B, %f41;
	fma.rn.f32 	%f43, %f34, 0f32A57060, %f42;
	mov.b32 	%r33, %f39;
	shl.b32 	%r34, %r33, 23;
	mov.b32 	%f44, %r34;
	ex2.approx.ftz.f32 	%f45, %f43;
	mul.f32 	%f46, %f45, %f44;
	add.s64 	%rd25, %rd7, %rd26;
	ld.global.f32 	%f47, [%rd25];
	ld.global.f32 	%f48, [%rd3];
	fma.rn.f32 	%f71, %f46, %f47, %f48;
	st.global.f32 	[%rd3], %f71;
	add.f32 	%f66, %f66, %f46;
$L__BB3_16:
	add.s32 	%r11, %r38, 1;
	setp.ne.s32 	%p13, %r38, %r12;
	mov.u32 	%r38, %r11;
	@%p13 bra 	$L__BB3_8;
$L__BB3_17:
	div.rn.f32 	%f65, %f71, %f66;
	st.global.f32 	[%rd3], %f65;
	ret;

}
	// .globl	_Z11attn2KerneliPfS_S_i
.visible .entry _Z11attn2KerneliPfS_S_i(
	.param .u32 _Z11attn2KerneliPfS_S_i_param_0,
	.param .u64 .ptr .align 1 _Z11attn2KerneliPfS_S_i_param_1,
	.param .u64 .ptr .align 1 _Z11attn2KerneliPfS_S_i_param_2,
	.param .u64 .ptr .align 1 _Z11attn2KerneliPfS_S_i_param_3,
	.param .u32 _Z11attn2KerneliPfS_S_i_param_4
)
{
	.reg .pred 	%p<15>;
	.reg .b32 	%r<55>;
	.reg .b32 	%f<61>;
	.reg .b64 	%rd<19>;

	ld.param.u32 	%r22, [_Z11attn2KerneliPfS_S_i_param_0];
	ld.param.u64 	%rd2, [_Z11attn2KerneliPfS_S_i_param_1];
	ld.param.u64 	%rd3, [_Z11attn2KerneliPfS_S_i_param_2];
	ld.param.u64 	%rd4, [_Z11attn2KerneliPfS_S_i_param_3];
	ld.param.u32 	%r23, [_Z11attn2KerneliPfS_S_i_param_4];
	mov.u32 	%r1, %tid.x;
	shl.b32 	%r2, %r1, 2;
	mov.u32 	%r3, %tid.y;
	mov.u32 	%r4, %ctaid.x;
	mov.u32 	%r5, %ctaid.y;
	mov.u32 	%r6, %ntid.x;
	mov.u32 	%r7, %ntid.y;
	mul.lo.s32 	%r8, %r5, %r7;
	add.s32 	%r9, %r8, %r3;
	setp.gt.s32 	%p1, %r9, %r22;
	@%p1 bra 	$L__BB4_13;
	shl.b32 	%r24, %r6, 2;
	cvta.to.global.u64 	%rd5, %rd3;
	cvta.to.global.u64 	%rd6, %rd4;
	add.s32 	%r25, %r22, 1;
	add.s32 	%r26, %r8, %r7;
	setp.gt.u32 	%p2, %r26, %r25;
	sub.s32 	%r27, %r25, %r8;
	selp.b32 	%r10, %r27, %r7, %p2;
	mul.lo.s32 	%r28, %r24, %r4;
	mul.lo.s32 	%r29, %r9, %r23;
	shl.b32 	%r30, %r29, 1;
	add.s32 	%r31, %r30, %r28;
	mul.wide.s32 	%rd7, %r31, 4;
	add.s64 	%rd8, %rd6, %rd7;
	or.b32  	%r11, %r24, 2;
	mul.lo.s32 	%r32, %r11, %r3;
	shl.b32 	%r33, %r32, 2;
	mov.u32 	%r34, shared_buf;
	add.s32 	%r12, %r34, %r33;
	cvt.rn.f32.u32 	%f2, %r24;
	sqrt.rn.f32 	%f1, %f2;
	add.s32 	%r35, %r28, %r2;
	mul.wide.u32 	%rd9, %r35, 4;
	add.s64 	%rd10, %rd5, %rd9;
	mul.wide.u32 	%rd11, %r2, 4;
	add.s64 	%rd1, %rd8, %rd11;
	ld.global.f32 	%f3, [%rd10];
	ld.global.f32 	%f4, [%rd1];
	ld.global.f32 	%f5, [%rd10+4];
	ld.global.f32 	%f6, [%rd1+4];
	mul.f32 	%f7, %f5, %f6;
	fma.rn.f32 	%f8, %f3, %f4, %f7;
	ld.global.f32 	%f9, [%rd10+8];
	ld.global.f32 	%f10, [%rd1+8];
	fma.rn.f32 	%f11, %f9, %f10, %f8;
	ld.global.f32 	%f12, [%rd10+12];
	ld.global.f32 	%f13, [%rd1+12];
	fma.rn.f32 	%f14, %f12, %f13, %f11;
	add.s32 	%r13, %r12, %r2;
	st.shared.f32 	[%r13], %f14;
	bar.sync 	0;
	setp.lt.u32 	%p3, %r6, 2;
	@%p3 bra 	$L__BB4_6;
	sub.s32 	%r14, %r6, %r1;
	mov.b32 	%r52, 1;
$L__BB4_3:
	and.b32  	%r38, %r52, %r1;
	setp.ne.s32 	%p4, %r38, 0;
	setp.ge.s32 	%p5, %r52, %r14;
	or.pred  	%p6, %p4, %p5;
	@%p6 bra 	$L__BB4_5;
	shl.b32 	%r39, %r52, 2;
	add.s32 	%r40, %r13, %r39;
	ld.shared.f32 	%f15, [%r40];
	ld.shared.f32 	%f16, [%r13];
	add.f32 	%f17, %f15, %f16;
	st.shared.f32 	[%r13], %f17;
$L__BB4_5:
	bar.sync 	0;
	shl.b32 	%r52, %r52, 1;
	setp.lt.s32 	%p7, %r52, %r6;
	@%p7 bra 	$L__BB4_3;
$L__BB4_6:
	ld.shared.f32 	%f18, [%r12];
	rcp.rn.f32 	%f19, %f1;
	mul.f32 	%f20, %f19, %f18;
	mov.f32 	%f21, 0f3F800000;
	st.shared.v2.f32 	[%r12], {%f20, %f21};
	mul.wide.s32 	%rd12, %r23, 4;
	add.s64 	%rd13, %rd1, %rd12;
	ld.global.f32 	%f22, [%rd13];
	mad.lo.s32 	%r17, %r1, 12, %r13;
	ld.global.f32 	%f23, [%rd13+4];
	st.shared.v2.f32 	[%r17+8], {%f22, %f23};
	ld.global.f32 	%f24, [%rd13+8];
	ld.global.f32 	%f25, [%rd13+12];
	st.shared.v2.f32 	[%r17+16], {%f24, %f25};
	bar.sync 	0;
	setp.lt.s32 	%p8, %r10, 2;
	@%p8 bra 	$L__BB4_11;
	mov.b32 	%r53, 1;
	mov.u32 	%r54, %r11;
$L__BB4_8:
	and.b32  	%r43, %r53, %r3;
	setp.ne.s32 	%p9, %r43, 0;
	add.s32 	%r44, %r53, %r3;
	setp.ge.s32 	%p10, %r44, %r10;
	or.pred  	%p11, %p9, %p10;
	@%p11 bra 	$L__BB4_10;
	shl.b32 	%r45, %r54, 2;
	add.s32 	%r46, %r12, %r45;
	ld.shared.v2.f32 	{%f26, %f27}, [%r46];
	shl.b32 	%r47, %r2, 2;
	add.s32 	%r48, %r46, %r47;
	ld.shared.v2.f32 	{%f28, %f29}, [%r12];
	setp.gt.f32 	%p12, %f26, %f28;
	selp.f32 	%f30, %f26, %f28, %p12;
	sub.f32 	%f31, %f28, %f30;
	mul.f32 	%f32, %f31, 0f3FB8AA3B;
	ex2.approx.f32 	%f33, %f32;
	sub.f32 	%f34, %f26, %f30;
	mul.f32 	%f35, %f34, 0f3FB8AA3B;
	ex2.approx.f32 	%f36, %f35;
	mul.f32 	%f37, %f33, %f29;
	fma.rn.f32 	%f38, %f27, %f36, %f37;
	st.shared.v2.f32 	[%r12], {%f30, %f38};
	ld.shared.v2.f32 	{%f39, %f40}, [%r17+8];
	ld.shared.f32 	%f41, [%r48+8];
	mul.f32 	%f42, %f36, %f41;
	fma.rn.f32 	%f43, %f33, %f39, %f42;
	st.shared.f32 	[%r17+8], %f43;
	ld.shared.f32 	%f44, [%r48+12];
	mul.f32 	%f45, %f36, %f44;
	fma.rn.f32 	%f46, %f33, %f40, %f45;
	st.shared.f32 	[%r17+12], %f46;
	ld.shared.v2.f32 	{%f47, %f48}, [%r17+16];
	ld.shared.f32 	%f49, [%r48+16];
	mul.f32 	%f50, %f36, %f49;
	fma.rn.f32 	%f51, %f33, %f47, %f50;
	st.shared.f32 	[%r17+16], %f51;
	ld.shared.f32 	%f52, [%r48+20];
	mul.f32 	%f53, %f36, %f52;
	fma.rn.f32 	%f54, %f33, %f48, %f53;
	st.shared.f32 	[%r17+20], %f54;
$L__BB4_10:
	bar.sync 	0;
	shl.b32 	%r53, %r53, 1;
	shl.b32 	%r54, %r54, 1;
	setp.lt.s32 	%p13, %r53, %r10;
	@%p13 bra 	$L__BB4_8;
$L__BB4_11:
	setp.ne.s32 	%p14, %r3, 0;
	@%p14 bra 	$L__BB4_13;
	mov.u32 	%r49, %nctaid.y;
	mad.lo.s32 	%r50, %r4, %r49, %r5;
	mul.lo.s32 	%r51, %r50, %r11;
	cvta.to.global.u64 	%rd14, %rd2;
	mul.wide.u32 	%rd15, %r51, 4;
	add.s64 	%rd16, %rd14, %rd15;
	ld.shared.v2.f32 	{%f55, %f56}, [%r12];
	st.global.f32 	[%rd16], %f55;
	st.global.f32 	[%rd16+4], %f56;
	ld.shared.v2.f32 	{%f57, %f58}, [%r17+8];
	add.s64 	%rd18, %rd16, %rd11;
	st.global.f32 	[%rd18+8], %f57;
	st.global.f32 	[%rd18+12], %f58;
	ld.shared.v2.f32 	{%f59, %f60}, [%r17+16];
	st.global.f32 	[%rd18+16], %f59;
	st.global.f32 	[%rd18+20], %f60;
$L__BB4_13:
	ret;

}
	// .globl	_Z20attn2AggregateKerneliPfS_
.visible .entry _Z20attn2AggregateKerneliPfS_(
	.param .u32 _Z20attn2AggregateKerneliPfS__param_0,
	.param .u64 .ptr .align 1 _Z20attn2AggregateKerneliPfS__param_1,
	.param .u64 .ptr .align 1 _Z20attn2AggregateKerneliPfS__param_2
)
{
	.reg .pred 	%p<11>;
	.reg .b32 	%r<37>;
	.reg .b32 	%f<71>;
	.reg .b64 	%rd<16>;

	ld.param.u32 	%r15, [_Z20attn2AggregateKerneliPfS__param_0];
	ld.param.u64 	%rd2, [_Z20attn2AggregateKerneliPfS__param_1];
	ld.param.u64 	%rd3, [_Z20attn2AggregateKerneliPfS__param_2];
	cvta.to.global.u64 	%rd4, %rd3;
	mov.u32 	%r16, %tid.x;
	shl.b32 	%r1, %r16, 2;
	mov.u32 	%r2, %tid.y;
	mov.u32 	%r3, %ctaid.x;
	mov.u32 	%r17, %ntid.x;
	shl.b32 	%r4, %r17, 2;
	or.b32  	%r36, %r4, 2;
	shl.b32 	%r6, %r2, 1;
	mad.lo.s32 	%r18, %r15, %r3, %r6;
	mul.lo.s32 	%r19, %r18, %r36;
	mul.wide.s32 	%rd5, %r19, 4;
	add.s64 	%rd1, %rd4, %rd5;
	mul.lo.s32 	%r20, %r36, %r2;
	setp.ne.s32 	%p1, %r16, 0;
	shl.b32 	%r21, %r20, 2;
	mov.u32 	%r22, shared_buf;
	add.s32 	%r7, %r22, %r21;
	@%p1 bra 	$L__BB5_2;
	ld.global.f32 	%f5, [%rd1];
	ld.global.f32 	%f6, [%rd1+4];
	st.shared.v2.f32 	[%r7], {%f5, %f6};
$L__BB5_2:
	mul.wide.u32 	%rd6, %r1, 4;
	add.s64 	%rd7, %rd1, %rd6;
	ld.global.f32 	%f1, [%rd7+8];
	shl.b32 	%r23, %r1, 2;
	add.s32 	%r8, %r7, %r23;
	ld.global.f32 	%f2, [%rd7+12];
	st.shared.v2.f32 	[%r8+8], {%f1, %f2};
	ld.global.f32 	%f3, [%rd7+16];
	ld.global.f32 	%f4, [%rd7+20];
	st.shared.v2.f32 	[%r8+16], {%f3, %f4};
	add.s32 	%r24, %r6, 1;
	setp.ge.s32 	%p2, %r24, %r15;
	@%p2 bra 	$L__BB5_4;
	mul.wide.u32 	%rd8, %r4, 4;
	add.s64 	%rd9, %rd1, %rd8;
	add.s64 	%rd10, %rd9, 8;
	ld.global.f32 	%f7, [%rd9+8];
	ld.global.f32 	%f8, [%rd9+12];
	add.s64 	%rd12, %rd10, %rd6;
	ld.shared.v2.f32 	{%f9, %f10}, [%r7];
	setp.gt.f32 	%p3, %f7, %f9;
	selp.f32 	%f11, %f7, %f9, %p3;
	sub.f32 	%f12, %f9, %f11;
	mul.f32 	%f13, %f12, 0f3FB8AA3B;
	ex2.approx.f32 	%f14, %f13;
	sub.f32 	%f15, %f7, %f11;
	mul.f32 	%f16, %f15, 0f3FB8AA3B;
	ex2.approx.f32 	%f17, %f16;
	mul.f32 	%f18, %f14, %f10;
	fma.rn.f32 	%f19, %f8, %f17, %f18;
	st.shared.v2.f32 	[%r7], {%f11, %f19};
	ld.global.f32 	%f20, [%rd12+8];
	mul.f32 	%f21, %f17, %f20;
	fma.rn.f32 	%f22, %f14, %f1, %f21;
	ld.global.f32 	%f23, [%rd12+12];
	mul.f32 	%f24, %f17, %f23;
	fma.rn.f32 	%f25, %f14, %f2, %f24;
	st.shared.v2.f32 	[%r8+8], {%f22, %f25};
	ld.global.f32 	%f26, [%rd12+16];
	mul.f32 	%f27, %f17, %f26;
	fma.rn.f32 	%f28, %f14, %f3, %f27;
	ld.global.f32 	%f29, [%rd12+20];
	mul.f32 	%f30, %f17, %f29;
	fma.rn.f32 	%f31, %f14, %f4, %f30;
	st.shared.v2.f32 	[%r8+16], {%f28, %f31};
$L__BB5_4:
	mov.u32 	%r9, %ntid.y;
	bar.sync 	0;
	setp.lt.u32 	%p4, %r9, 2;
	@%p4 bra 	$L__BB5_9;
	sub.s32 	%r10, %r9, %r2;
	mov.b32 	%r35, 1;
$L__BB5_6:
	and.b32  	%r26, %r35, %r2;
	setp.ne.s32 	%p5, %r26, 0;
	setp.ge.s32 	%p6, %r35, %r10;
	or.pred  	%p7, %p5, %p6;
	@%p7 bra 	$L__BB5_8;
	shl.b32 	%r27, %r36, 2;
	add.s32 	%r28, %r7, %r27;
	ld.shared.v2.f32 	{%f32, %f33}, [%r28];
	add.s32 	%r30, %r28, %r23;
	ld.shared.v2.f32 	{%f34, %f35}, [%r7];
	setp.gt.f32 	%p8, %f32, %f34;
	selp.f32 	%f36, %f32, %f34, %p8;
	sub.f32 	%f37, %f34, %f36;
	mul.f32 	%f38, %f37, 0f3FB8AA3B;
	ex2.approx.f32 	%f39, %f38;
	sub.f32 	%f40, %f32, %f36;
	mul.f32 	%f41, %f40, 0f3FB8AA3B;
	ex2.approx.f32 	%f42, %f41;
	mul.f32 	%f43, %f39, %f35;
	fma.rn.f32 	%f44, %f33, %f42, %f43;
	st.shared.v2.f32 	[%r7], {%f36, %f44};
	ld.shared.v2.f32 	{%f45, %f46}, [%r8+8];
	ld.shared.f32 	%f47, [%r30+8];
	mul.f32 	%f48, %f42, %f47;
	fma.rn.f32 	%f49, %f39, %f45, %f48;
	st.shared.f32 	[%r8+8], %f49;
	ld.shared.f32 	%f50, [%r30+12];
	mul.f32 	%f51, %f42, %f50;
	fma.rn.f32 	%f52, %f39, %f46, %f51;
	st.shared.f32 	[%r8+12], %f52;
	ld.shared.v2.f32 	{%f53, %f54}, [%r8+16];
	ld.shared.f32 	%f55, [%r30+16];
	mul.f32 	%f56, %f42, %f55;
	fma.rn.f32 	%f57, %f39, %f53, %f56;
	st.shared.f32 	[%r8+16], %f57;
	ld.shared.f32 	%f58, [%r30+20];
	mul.f32 	%f59, %f42, %f58;
	fma.rn.f32 	%f60, %f39, %f54, %f59;
	st.shared.f32 	[%r8+20], %f60;
$L__BB5_8:
	bar.sync 	0;
	shl.b32 	%r35, %r35, 1;
	shl.b32 	%r36, %r36, 1;
	setp.lt.s32 	%p9, %r35, %r9;
	@%p9 bra 	$L__BB5_6;
$L__BB5_9:
	setp.ne.s32 	%p10, %r2, 0;
	@%p10 bra 	$L__BB5_11;
	ld.shared.f32 	%f61, [shared_buf+4];
	rcp.rn.f32 	%f62, %f61;
	add.s32 	%r33, %r22, %r23;
	ld.shared.v2.f32 	{%f63, %f64}, [%r33+8];
	mul.f32 	%f65, %f63, %f62;
	mad.lo.s32 	%r34, %r4, %r3, %r1;
	cvta.to.global.u64 	%rd13, %rd2;
	mul.wide.u32 	%rd14, %r34, 4;
	add.s64 	%rd15, %rd13, %rd14;
	st.global.f32 	[%rd15], %f65;
	mul.f32 	%f66, %f62, %f64;
	st.global.f32 	[%rd15+4], %f66;
	ld.shared.v2.f32 	{%f67, %f68}, [%r33+16];
	mul.f32 	%f69, %f62, %f67;
	st.global.f32 	[%rd15+8], %f69;
	mul.f32 	%f70, %f62, %f68;
	st.global.f32 	[%rd15+12], %f70;
$L__BB5_11:
	ret;

}
	// .globl	_Z11gemvKernel4PfS_S_S_
.visible .entry _Z11gemvKernel4PfS_S_S_(
	.param .u64 .ptr .align 1 _Z11gemvKernel4PfS_S_S__param_0,
	.param .u64 .ptr .align 1 _Z11gemvKernel4PfS_S_S__param_1,
	.param .u64 .ptr .align 1 _Z11gemvKernel4PfS_S_S__param_2,
	.param .u64 .ptr .align 1 _Z11gemvKernel4PfS_S_S__param_3
)
{
	.reg .pred 	%p<8>;
	.reg .b32 	%r<17>;
	.reg .b32 	%f<21>;
	.reg .b64 	%rd<17>;

	ld.param.u64 	%rd1, [_Z11gemvKernel4PfS_S_S__param_0];
	ld.param.u64 	%rd3, [_Z11gemvKernel4PfS_S_S__param_1];
	ld.param.u64 	%rd4, [_Z11gemvKernel4PfS_S_S__param_2];
	ld.param.u64 	%rd2, [_Z11gemvKernel4PfS_S_S__param_3];
	cvta.to.global.u64 	%rd5, %rd4;
	cvta.to.global.u64 	%rd6, %rd3;
	mov.u32 	%r1, %tid.x;
	mov.u32 	%r2, %ctaid.x;
	mov.u32 	%r3, %ntid.x;
	mad.lo.s32 	%r8, %r2, %r3, %r1;
	shl.b32 	%r9, %r8, 2;
	mul.wide.u32 	%rd7, %r9, 4;
	add.s64 	%rd8, %rd6, %rd7;
	shl.b32 	%r10, %r1, 2;
	mul.wide.u32 	%rd9, %r10, 4;
	add.s64 	%rd10, %rd5, %rd9;
	ld.global.f32 	%f4, [%rd8];
	ld.global.f32 	%f5, [%rd10];
	ld.global.f32 	%f6, [%rd8+4];
	ld.global.f32 	%f7, [%rd10+4];
	mul.f32 	%f8, %f6, %f7;
	fma.rn.f32 	%f9, %f4, %f5, %f8;
	ld.global.f32 	%f10, [%rd8+8];
	ld.global.f32 	%f11, [%rd10+8];
	fma.rn.f32 	%f12, %f10, %f11, %f9;
	ld.global.f32 	%f13, [%rd8+12];
	ld.global.f32 	%f14, [%rd10+12];
	fma.rn.f32 	%f15, %f13, %f14, %f12;
	mov.u32 	%r11, shared_buf;
	add.s32 	%r4, %r11, %r10;
	st.shared.f32 	[%r4], %f15;
	bar.sync 	0;
	setp.lt.u32 	%p1, %r3, 2;
	@%p1 bra 	$L__BB6_5;
	sub.s32 	%r5, %r3, %r1;
	mov.b32 	%r16, 1;
$L__BB6_2:
	and.b32  	%r13, %r16, %r1;
	setp.ne.s32 	%p2, %r13, 0;
	setp.ge.s32 	%p3, %r16, %r5;
	or.pred  	%p4, %p2, %p3;
	@%p4 bra 	$L__BB6_4;
	shl.b32 	%r14, %r16, 2;
	add.s32 	%r15, %r4, %r14;
	ld.shared.f32 	%f16, [%r15];
	ld.shared.f32 	%f17, [%r4];
	add.f32 	%f18, %f16, %f17;
	st.shared.f32 	[%r4], %f18;
$L__BB6_4:
	bar.sync 	0;
	shl.b32 	%r16, %r16, 1;
	setp.lt.s32 	%p5, %r16, %r3;
	@%p5 bra 	$L__BB6_2;
$L__BB6_5:
	setp.ne.s32 	%p6, %r1, 0;
	@%p6 bra 	$L__BB6_9;
	ld.shared.f32 	%f20, [shared_buf];
	setp.eq.s64 	%p7, %rd2, 0;
	@%p7 bra 	$L__BB6_8;
	cvta.to.global.u64 	%rd11, %rd2;
	mul.wide.u32 	%rd12, %r2, 4;
	add.s64 	%rd13, %rd11, %rd12;
	ld.global.f32 	%f19, [%rd13];
	add.f32 	%f20, %f20, %f19;
$L__BB6_8:
	cvta.to.global.u64 	%rd14, %rd1;
	mul.wide.u32 	%rd15, %r2, 4;
	add.s64 	%rd16, %rd14, %rd15;
	st.global.f32 	[%rd16], %f20;
$L__BB6_9:
	ret;

}
	// .globl	_Z14gemvSumKernel4PfS_S_S_
.visible .entry _Z14gemvSumKernel4PfS_S_S_(
	.param .u64 .ptr .align 1 _Z14gemvSumKernel4PfS_S_S__param_0,
	.param .u64 .ptr .align 1 _Z14gemvSumKernel4PfS_S_S__param_1,
	.param .u64 .ptr .align 1 _Z14gemvSumKernel4PfS_S_S__param_2,
	.param .u64 .ptr .align 1 _Z14gemvSumKernel4PfS_S_S__param_3
)
{
	.reg .pred 	%p<7>;
	.reg .b32 	%r<17>;
	.reg .b32 	%f<21>;
	.reg .b64 	%rd<16>;

	ld.param.u64 	%rd1, [_Z14gemvSumKernel4PfS_S_S__param_0];
	ld.param.u64 	%rd3, [_Z14gemvSumKernel4PfS_S_S__param_1];
	ld.param.u64 	%rd4, [_Z14gemvSumKernel4PfS_S_S__param_2];
	ld.param.u64 	%rd2, [_Z14gemvSumKernel4PfS_S_S__param_3];
	cvta.to.global.u64 	%rd5, %rd4;
	cvta.to.global.u64 	%rd6, %rd3;
	mov.u32 	%r1, %tid.x;
	mov.u32 	%r2, %ctaid.x;
	mov.u32 	%r3, %ntid.x;
	mad.lo.s32 	%r8, %r2, %r3, %r1;
	shl.b32 	%r9, %r8, 2;
	mul.wide.u32 	%rd7, %r9, 4;
	add.s64 	%rd8, %rd6, %rd7;
	shl.b32 	%r10, %r1, 2;
	mul.wide.u32 	%rd9, %r10, 4;
	add.s64 	%rd10, %rd5, %rd9;
	ld.global.f32 	%f1, [%rd8];
	ld.global.f32 	%f2, [%rd10];
	ld.global.f32 	%f3, [%rd8+4];
	ld.global.f32 	%f4, [%rd10+4];
	mul.f32 	%f5, %f3, %f4;
	fma.rn.f32 	%f6, %f1, %f2, %f5;
	ld.global.f32 	%f7, [%rd8+8];
	ld.global.f32 	%f8, [%rd10+8];
	fma.rn.f32 	%f9, %f7, %f8, %f6;
	ld.global.f32 	%f10, [%rd8+12];
	ld.global.f32 	%f11, [%rd10+12];
	fma.rn.f32 	%f12, %f10, %f11, %f9;
	mov.u32 	%r11, shared_buf;
	add.s32 	%r4, %r11, %r10;
	st.shared.f32 	[%r4], %f12;
	bar.sync 	0;
	setp.lt.u32 	%p1, %r3, 2;
	@%p1 bra 	$L__BB7_5;
	sub.s32 	%r5, %r3, %r1;
	mov.b32 	%r16, 1;
$L__BB7_2:
	and.b32  	%r13, %r16, %r1;
	setp.ne.s32 	%p2, %r13, 0;
	setp.ge.s32 	%p3, %r16, %r5;
	or.pred  	%p4, %p2, %p3;
	@%p4 bra 	$L__BB7_4;
	shl.b32 	%r14, %r16, 2;
	add.s32 	%r15, %r4, %r14;
	ld.shared.f32 	%f13, [%r15];
	ld.shared.f32 	%f14, [%r4];
	add.f32 	%f15, %f13, %f14;
	st.shared.f32 	[%r4], %f15;
$L__BB7_4:
	bar.sync 	0;
	shl.b32 	%r16, %r16, 1;
	setp.lt.s32 	%p5, %r16, %r3;
	@%p5 bra 	$L__BB7_2;
$L__BB7_5:
	setp.ne.s32 	%p6, %r1, 0;
	@%p6 bra 	$L__BB7_7;
	ld.shared.f32 	%f16, [shared_buf];
	cvta.to.global.u64 	%rd11, %rd2;
	mul.wide.u32 	%rd12, %r2, 4;
	add.s64 	%rd13, %rd11, %rd12;
	ld.global.f32 	%f17, [%rd13];
	add.f32 	%f18, %f16, %f17;
	cvta.to.global.u64 	%rd14, %rd1;
	add.s64 	%rd15, %rd14, %rd12;
	ld.global.f32 	%f19, [%rd15];
	add.f32 	%f20, %f19, %f18;
	st.global.f32 	[%rd15], %f20;
$L__BB7_7:
	ret;

}
	// .globl	_Z15gemvGeluKernel4PfS_S_S_
.visible .entry _Z15gemvGeluKernel4PfS_S_S_(
	.param .u64 .ptr .align 1 _Z15gemvGeluKernel4PfS_S_S__param_0,
	.param .u64 .ptr .align 1 _Z15gemvGeluKernel4PfS_S_S__param_1,
	.param .u64 .ptr .align 1 _Z15gemvGeluKernel4PfS_S_S__param_2,
	.param .u64 .ptr .align 1 _Z15gemvGeluKernel4PfS_S_S__param_3
)
{
	.reg .pred 	%p<7>;
	.reg .b32 	%r<19>;
	.reg .b32 	%f<33>;
	.reg .b64 	%rd<16>;
	.reg .b64 	%fd<3>;

	ld.param.u64 	%rd1, [_Z15gemvGeluKernel4PfS_S_S__param_0];
	ld.param.u64 	%rd3, [_Z15gemvGeluKernel4PfS_S_S__param_1];
	ld.param.u64 	%rd4, [_Z15gemvGeluKernel4PfS_S_S__param_2];
	ld.param.u64 	%rd2, [_Z15gemvGeluKernel4PfS_S_S__param_3];
	cvta.to.global.u64 	%rd5, %rd4;
	cvta.to.global.u64 	%rd6, %rd3;
	mov.u32 	%r1, %tid.x;
	mov.u32 	%r2, %ctaid.x;
	mov.u32 	%r3, %ntid.x;
	mad.lo.s32 	%r8, %r2, %r3, %r1;
	shl.b32 	%r9, %r8, 2;
	mul.wide.u32 	%rd7, %r9, 4;
	add.s64 	%rd8, %rd6, %rd7;
	shl.b32 	%r10, %r1, 2;
	mul.wide.u32 	%rd9, %r10, 4;
	add.s64 	%rd10, %rd5, %rd9;
	ld.global.f32 	%f1, [%rd8];
	ld.global.f32 	%f2, [%rd10];
	ld.global.f32 	%f3, [%rd8+4];
	ld.global.f32 	%f4, [%rd10+4];
	mul.f32 	%f5, %f3, %f4;
	fma.rn.f32 	%f6, %f1, %f2, %f5;
	ld.global.f32 	%f7, [%rd8+8];
	ld.global.f32 	%f8, [%rd10+8];
	fma.rn.f32 	%f9, %f7, %f8, %f6;
	ld.global.f32 	%f10, [%rd8+12];
	ld.global.f32 	%f11, [%rd10+12];
	fma.rn.f32 	%f12, %f10, %f11, %f9;
	mov.u32 	%r11, shared_buf;
	add.s32 	%r4, %r11, %r10;
	st.shared.f32 	[%r4], %f12;
	bar.sync 	0;
	setp.lt.u32 	%p1, %r3, 2;
	@%p1 bra 	$L__BB8_5;
	sub.s32 	%r5, %r3, %r1;
	mov.b32 	%r18, 1;
$L__BB8_2:
	and.b32  	%r13, %r18, %r1;
	setp.ne.s32 	%p2, %r13, 0;
	setp.ge.s32 	%p3, %r18, %r5;
	or.pred  	%p4, %p2, %p3;
	@%p4 bra 	$L__BB8_4;
	shl.b32 	%r14, %r18, 2;
	add.s32 	%r15, %r4, %r14;
	ld.shared.f32 	%f13, [%r15];
	ld.shared.f32 	%f14, [%r4];
	add.f32 	%f15, %f13, %f14;
	st.shared.f32 	[%r4], %f15;
$L__BB8_4:
	bar.sync 	0;
	shl.b32 	%r18, %r18, 1;
	setp.lt.s32 	%p5, %r18, %r3;
	@%p5 bra 	$L__BB8_2;
$L__BB8_5:
	setp.ne.s32 	%p6, %r1, 0;
	@%p6 bra 	$L__BB8_7;
	ld.shared.f32 	%f16, [shared_buf];
	cvta.to.global.u64 	%rd11, %rd2;
	mul.wide.u32 	%rd12, %r2, 4;
	add.s64 	%rd13, %rd11, %rd12;
	ld.global.f32 	%f17, [%rd13];
	add.f32 	%f18, %f16, %f17;
	cvt.f64.f32 	%fd1, %f18;
	mul.f64 	%fd2, %fd1, 0dBFFB3B645A1CAC08;
	cvt.rn.f32.f64 	%f19, %fd2;
	fma.rn.f32 	%f20, %f19, 0f3BBB989D, 0f3F000000;
	cvt.sat.f32.f32 	%f21, %f20;
	mov.f32 	%f22, 0f4B400001;
	mov.f32 	%f23, 0f437C0000;
	fma.rm.f32 	%f24, %f21, %f23, %f22;
	add.f32 	%f25, %f24, 0fCB40007F;
	neg.f32 	%f26, %f25;
	fma.rn.f32 	%f27, %f19, 0f3FB8AA3B, %f26;
	fma.rn.f32 	%f28, %f19, 0f32A57060, %f27;
	mov.b32 	%r16, %f24;
	shl.b32 	%r17, %r16, 23;
	mov.b32 	%f29, %r17;
	ex2.approx.ftz.f32 	%f30, %f28;
	fma.rn.f32 	%f31, %f30, %f29, 0f3F800000;
	div.rn.f32 	%f32, %f18, %f31;
	cvta.to.global.u64 	%rd14, %rd1;
	add.s64 	%rd15, %rd14, %rd12;
	st.global.f32 	[%rd15], %f32;
$L__BB8_7:
	ret;

}


// ===== COMPILED SASS (sm_100) =====

	.target	sm_100

	.elftype	@"ET_EXEC"


//--------------------- .note.nv.tkinfo           --------------------------
	.section	.note.nv.tkinfo,"",@"SHT_NOTE"
	.sectionflags	@"SHF_NOTE_NV_TKINFO"
	.tkinfo
        /*0018*/ 	.word	0x00000002
        /*0030*/ 	.string	""
        /*0030*/ 	.string	"ptxas"
        /*0030*/ 	.string	"Cuda compilation tools, release 13.0, V13.0.88"
        /*0030*/ 	.string	"Build cuda_13.0.r13.0/compiler.36424714_0"
        /*0030*/ 	.string	"-arch sm_100 -m 64 "



//--------------------- .note.nv.cuinfo           --------------------------
	.section	.note.nv.cuinfo,"",@"SHT_NOTE"
	.sectionflags	@"SHF_NOTE_NV_CUINFO"
        /*0018*/ 	.short	0x0002
        /*001a*/ 	.short	0x0064
        /*001c*/ 	.short	0x0082
	.zero		2


//--------------------- .nv.info                  --------------------------
	.section	.nv.info,"",@"SHT_CUDA_INFO"
	.align	4


	//----- nvinfo : EIATTR_REGCOUNT
	.align		4
        /*0000*/ 	.byte	0x04, 0x2f
        /*0002*/ 	.short	(.L_1 - .L_0)
	.align		4
.L_0:
        /*0004*/ 	.word	index@(_Z19loadEmbeddingKernelPfiiiS_S_)
        /*0008*/ 	.word	0x0000000e


	//----- nvinfo : EIATTR_FRAME_SIZE
	.align		4
.L_1:
        /*000c*/ 	.byte	0x04, 0x11
        /*000e*/ 	.short	(.L_3 - .L_2)
	.align		4
.L_2:
        /*0010*/ 	.word	index@(_Z19loadEmbeddingKernelPfiiiS_S_)
        /*0014*/ 	.word	0x00000000


	//----- nvinfo : EIATTR_REGCOUNT
	.align		4
.L_3:
        /*0018*/ 	.byte	0x04, 0x2f
        /*001a*/ 	.short	(.L_5 - .L_4)
	.align		4
.L_4:
        /*001c*/ 	.word	index@(_Z16layerNormKernel8PfS_S_S_)
        /*0020*/ 	.word	0x00000017


	//----- nvinfo : EIATTR_FRAME_SIZE
	.align		4
.L_5:
        /*0024*/ 	.byte	0x04, 0x11
        /*0026*/ 	.short	(.L_7 - .L_6)
	.align		4
.L_6:
        /*0028*/ 	.word	index@($__internal_8_$__cuda_sm3x_div_rn_noftz_f32_slowpath)
        /*002c*/ 	.word	0x00000000


	//----- nvinfo : EIATTR_FRAME_SIZE
	.align		4
.L_7:
        /*0030*/ 	.byte	0x04, 0x11
        /*0032*/ 	.short	(.L_9 - .L_8)
	.align		4
.L_8:
        /*0034*/ 	.word	index@($__internal_7_$__cuda_sm20_sqrt_rn_f32_slowpath)
        /*0038*/ 	.word	0x00000000


	//----- nvinfo : EIATTR_FRAME_SIZE
	.align		4
.L_9:
        /*003c*/ 	.byte	0x04, 0x11
        /*003e*/ 	.short	(.L_11 - .L_10)
	.align		4
.L_10:
        /*0040*/ 	.word	index@(_Z16layerNormKernel8PfS_S_S_)
        /*0044*/ 	.word	0x00000000


	//----- nvinfo : EIATTR_REGCOUNT
	.align		4
.L_11:
        /*0048*/ 	.byte	0x04, 0x2f
        /*004a*/ 	.short	(.L_13 - .L_12)
	.align		4
.L_12:
        /*004c*/ 	.word	index@(_Z10qkvKernel4PfS_S_S_S_)
        /*0050*/ 	.word	0x00000012


	//----- nvinfo : EIATTR_FRAME_SIZE
	.align		4
.L_13:
        /*0054*/ 	.byte	0x04, 0x11
        /*0056*/ 	.short	(.L_15 - .L_14)
	.align		4
.L_14:
        /*0058*/ 	.word	index@(_Z10qkvKernel4PfS_S_S_S_)
        /*005c*/ 	.word	0x00000000


	//----- nvinfo : EIATTR_REGCOUNT
	.align		4
.L_15:
        /*0060*/ 	.byte	0x04, 0x2f
        /*0062*/ 	.short	(.L_17 - .L_16)
	.align		4
.L_16:
        /*0064*/ 	.word	index@(_Z10attnKerneliPfS_S_i)
        /*0068*/ 	.word	0x0000001a


	//----- nvinfo : EIATTR_FRAME_SIZE
	.align		4
.L_17:
        /*006c*/ 	.byte	0x04, 0x11
        /*006e*/ 	.short	(.L_19 - .L_18)
	.align		4
.L_18:
        /*0070*/ 	.word	index@($__internal_6_$__cuda_sm3x_div_rn_noftz_f32_slowpath)
        /*0074*/ 	.word	0x00000000


	//----- nvinfo : EIATTR_FRAME_SIZE
	.align		4
.L_19:
        /*0078*/ 	.byte	0x04, 0x11
        /*007a*/ 	.short	(.L_21 - .L_20)
	.align		4
.L_20:
        /*007c*/ 	.word	index@($__internal_5_$__cuda_sm20_sqrt_rn_f32_slowpath)
        /*0080*/ 	.word	0x00000000


	//----- nvinfo : EIATTR_FRAME_SIZE
	.align		4
.L_21:
        /*0084*/ 	.byte	0x04, 0x11
        /*0086*/ 	.short	(.L_23 - .L_22)
	.align		4
.L_22:
        /*0088*/ 	.word	index@($__internal_4_$__cuda_sm20_rcp_rn_f32_slowpath)
        /*008c*/ 	.word	0x00000000


	//----- nvinfo : EIATTR_FRAME_SIZE
	.align		4
.L_23:
        /*0090*/ 	.byte	0x04, 0x11
        /*0092*/ 	.short	(.L_25 - .L_24)
	.align		4
.L_24:
        /*0094*/ 	.word	index@(_Z10attnKerneliPfS_S_i)
        /*0098*/ 	.word	0x00000000


	//----- nvinfo : EIATTR_REGCOUNT
	.align		4
.L_25:
        /*009c*/ 	.byte	0x04, 0x2f
        /*009e*/ 	.short	(.L_27 - .L_26)
	.align		4
.L_26:
        /*00a0*/ 	.word	index@(_Z11attn2KerneliPfS_S_i)
        /*00a4*/ 	.word	0x00000016


	//----- nvinfo : EIATTR_FRAME_SIZE
	.align		4
.L_27:
        /*00a8*/ 	.byte	0x04, 0x11
        /*00aa*/ 	.short	(.L_29 - .L_28)
	.align		4
.L_28:
        /*00ac*/ 	.word	index@($__internal_3_$__cuda_sm20_sqrt_rn_f32_slowpath)
        /*00b0*/ 	.word	0x00000000


	//----- nvinfo : EIATTR_FRAME_SIZE
	.align		4
.L_29:
        /*00b4*/ 	.byte	0x04, 0x11
        /*00b6*/ 	.short	(.L_31 - .L_30)
	.align		4
.L_30:
        /*00b8*/ 	.word	index@($__internal_2_$__cuda_sm20_rcp_rn_f32_slowpath)
        /*00bc*/ 	.word	0x00000000


	//----- nvinfo : EIATTR_FRAME_SIZE
	.align		4
.L_31:
        /*00c0*/ 	.byte	0x04, 0x11
        /*00c2*/ 	.short	(.L_33 - .L_32)
	.align		4
.L_32:
        /*00c4*/ 	.word	index@(_Z11attn2KerneliPfS_S_i)
        /*00c8*/ 	.word	0x00000000


	//----- nvinfo : EIATTR_REGCOUNT
	.align		4
.L_33:
        /*00cc*/ 	.byte	0x04, 0x2f
        /*00ce*/ 	.short	(.L_35 - .L_34)
	.align		4
.L_34:
        /*00d0*/ 	.word	index@(_Z20attn2AggregateKerneliPfS_)
        /*00d4*/ 	.word	0x0000001c


	//----- nvinfo : EIATTR_FRAME_SIZE
	.align		4
.L_35:
        /*00d8*/ 	.byte	0x04, 0x11
        /*00da*/ 	.short	(.L_37 - .L_36)
	.align		4
.L_36:
        /*00dc*/ 	.word	index@($__internal_1_$__cuda_sm20_rcp_rn_f32_slowpath)
        /*00e0*/ 	.word	0x00000000


	//----- nvinfo : EIATTR_FRAME_SIZE
	.align		4
.L_37:
        /*00e4*/ 	.byte	0x04, 0x11
        /*00e6*/ 	.short	(.L_39 - .L_38)
	.align		4
.L_38:
        /*00e8*/ 	.word	index@(_Z20attn2AggregateKerneliPfS_)
        /*00ec*/ 	.word	0x00000000


	//----- nvinfo : EIATTR_REGCOUNT
	.align		4
.L_39:
        /*00f0*/ 	.byte	0x04, 0x2f
        /*00f2*/ 	.short	(.L_41 - .L_40)
	.align		4
.L_40:
        /*00f4*/ 	.word	index@(_Z11gemvKernel4PfS_S_S_)
        /*00f8*/ 	.word	0x00000012


	//----- nvinfo : EIATTR_FRAME_SIZE
	.align		4
.L_41:
        /*00fc*/ 	.byte	0x04, 0x11
        /*00fe*/ 	.short	(.L_43 - .L_42)
	.align		4
.L_42:
        /*0100*/ 	.word	index@(_Z11gemvKernel4PfS_S_S_)
        /*0104*/ 	.word	0x00000000


	//----- nvinfo : EIATTR_REGCOUNT
	.align		4
.L_43:
        /*0108*/ 	.byte	0x04, 0x2f
        /*010a*/ 	.short	(.L_45 - .L_44)
	.align		4
.L_44:
        /*010c*/ 	.word	index@(_Z14gemvSumKernel4PfS_S_S_)
        /*0110*/ 	.word	0x00000012


	//----- nvinfo : EIATTR_FRAME_SIZE
	.align		4
.L_45:
        /*0114*/ 	.byte	0x04, 0x11
        /*0116*/ 	.short	(.L_47 - .L_46)
	.align		4
.L_46:
        /*0118*/ 	.word	index@(_Z14gemvSumKernel4PfS_S_S_)
        /*011c*/ 	.word	0x00000000


	//----- nvinfo : EIATTR_REGCOUNT
	.align		4
.L_47:
        /*0120*/ 	.byte	0x04, 0x2f
        /*0122*/ 	.short	(.L_49 - .L_48)
	.align		4
.L_48:
        /*0124*/ 	.word	index@(_Z15gemvGeluKernel4PfS_S_S_)
        /*0128*/ 	.word	0x00000012


	//----- nvinfo : EIATTR_FRAME_SIZE
	.align		4
.L_49:
        /*012c*/ 	.byte	0x04, 0x11
        /*012e*/ 	.short	(.L_51 - .L_50)
	.align		4
.L_50:
        /*0130*/ 	.word	index@($__internal_0_$__cuda_sm3x_div_rn_noftz_f32_slowpath)
        /*0134*/ 	.word	0x00000000


	//----- nvinfo : EIATTR_FRAME_SIZE
	.align		4
.L_51:
        /*0138*/ 	.byte	0x04, 0x11
        /*013a*/ 	.short	(.L_53 - .L_52)
	.align		4
.L_52:
        /*013c*/ 	.word	index@(_Z15gemvGeluKernel4PfS_S_S_)
        /*0140*/ 	.word	0x00000000


	//----- nvinfo : EIATTR_MIN_STACK_SIZE
	.align		4
.L_53:
        /*0144*/ 	.byte	0x04, 0x12
        /*0146*/ 	.short	(.L_55 - .L_54)
	.align		4
.L_54:
        /*0148*/ 	.word	index@(_Z15gemvGeluKernel4PfS_S_S_)
        /*014c*/ 	.word	0x00000000


	//----- nvinfo : EIATTR_MIN_STACK_SIZE
	.align		4
.L_55:
        /*0150*/ 	.byte	0x04, 0x12
        /*0152*/ 	.short	(.L_57 - .L_56)
	.align		4
.L_56:
        /*0154*/ 	.word	index@(_Z14gemvSumKernel4PfS_S_S_)
        /*0158*/ 	.word	0x00000000


	//----- nvinfo : EIATTR_MIN_STACK_SIZE
	.align		4
.L_57:
        /*015c*/ 	.byte	0x04, 0x12
        /*015e*/ 	.short	(.L_59 - .L_58)
	.align		4
.L_58:
        /*0160*/ 	.word	index@(_Z11gemvKernel4PfS_S_S_)
        /*0164*/ 	.word	0x00000000


	//----- nvinfo : EIATTR_MIN_STACK_SIZE
	.align		4
.L_59:
        /*0168*/ 	.byte	0x04, 0x12
        /*016a*/ 	.short	(.L_61 - .L_60)
	.align		4
.L_60:
        /*016c*/ 	.word	index@(_Z20attn2AggregateKerneliPfS_)
        /*0170*/ 	.word	0x00000000


	//----- nvinfo : EIATTR_MIN_STACK_SIZE
	.align		4
.L_61:
        /*0174*/ 	.byte	0x04, 0x12
        /*0176*/ 	.short	(.L_63 - .L_62)
	.align		4
.L_62:
        /*0178*/ 	.word	index@(_Z11attn2KerneliPfS_S_i)
        /*017c*/ 	.word	0x00000000


	//----- nvinfo : EIATTR_MIN_STACK_SIZE
	.align		4
.L_63:
        /*0180*/ 	.byte	0x04, 0x12
        /*0182*/ 	.short	(.L_65 - .L_64)
	.align		4
.L_64:
        /*0184*/ 	.word	index@(_Z10attnKerneliPfS_S_i)
        /*0188*/ 	.word	0x00000000


	//----- nvinfo : EIATTR_MIN_STACK_SIZE
	.align		4
.L_65:
        /*018c*/ 	.byte	0x04, 0x12
        /*018e*/ 	.short	(.L_67 - .L_66)
	.align		4
.L_66:
        /*0190*/ 	.word	index@(_Z10qkvKernel4PfS_S_S_S_)
        /*0194*/ 	.word	0x00000000


	//----- nvinfo : EIATTR_MIN_STACK_SIZE
	.align		4
.L_67:
        /*0198*/ 	.byte	0x04, 0x12
        /*019a*/ 	.short	(.L_69 - .L_68)
	.align		4
.L_68:
        /*019c*/ 	.word	index@(_Z16layerNormKernel8PfS_S_S_)
        /*01a0*/ 	.word	0x00000000


	//----- nvinfo : EIATTR_MIN_STACK_SIZE
	.align		4
.L_69:
        /*01a4*/ 	.byte	0x04, 0x12
        /*01a6*/ 	.short	(.L_71 - .L_70)
	.align		4
.L_70:
        /*01a8*/ 	.word	index@(_Z19loadEmbeddingKernelPfiiiS_S_)
        /*01ac*/ 	.word	0x00000000
.L_71:


//--------------------- .nv.compat                --------------------------
	.section	.nv.compat,"",@"SHT_CUDA_COMPAT_INFO"
	.align	4
        /*0000*/ 	.byte	0x02, 0x09, 0x00, 0x00, 0x02, 0x02, 0x01, 0x00, 0x02, 0x05, 0x05, 0x00, 0x03, 0x07, 0x01, 0x01
        /*0010*/ 	.byte	0x02, 0x03, 0x00, 0x00, 0x02, 0x06, 0x01, 0x00, 0x04, 0x0b, 0x08, 0x00, 0x01, 0x00, 0x00, 0x00
        /*0020*/ 	.byte	0x00, 0x00, 0x00, 0x00


//--------------------- .nv.info._Z15gemvGeluKernel4PfS_S_S_ --------------------------
	.section	.nv.info._Z15gemvGeluKernel4PfS_S_S_,"",@"SHT_CUDA_INFO"
	.sectionflags	@""
	.align	4


	//----- nvinfo : EIATTR_CUDA_API_VERSION
	.align		4
        /*0000*/ 	.byte	0x04, 0x37
        /*0002*/ 	.short	(.L_73 - .L_72)
.L_72:
        /*0004*/ 	.word	0x00000082


	//----- nvinfo : EIATTR_KPARAM_INFO
	.align		4
.L_73:
        /*0008*/ 	.byte	0x04, 0x17
        /*000a*/ 	.short	(.L_75 - .L_74)
.L_74:
        /*000c*/ 	.word	0x00000000
        /*0010*/ 	.short	0x0003
        /*0012*/ 	.short	0x0018
        /*0014*/ 	.byte	0x00, 0xf5, 0x21, 0x00


	//----- nvinfo : EIATTR_KPARAM_INFO
	.align		4
.L_75:
        /*0018*/ 	.byte	0x04, 0x17
        /*001a*/ 	.short	(.L_77 - .L_76)
.L_76:
        /*001c*/ 	.word	0x00000000
        /*0020*/ 	.short	0x0002
        /*0022*/ 	.short	0x0010
        /*0024*/ 	.byte	0x00, 0xf5, 0x21, 0x00


	//----- nvinfo : EIATTR_KPARAM_INFO
	.align		4
.L_77:
        /*0028*/ 	.byte	0x04, 0x17
        /*002a*/ 	.short	(.L_79 - .L_78)
.L_78:
        /*002c*/ 	.word	0x00000000
        /*0030*/ 	.short	0x0001
        /*0032*/ 	.short	0x0008
        /*0034*/ 	.byte	0x00, 0xf5, 0x21, 0x00


	//----- nvinfo : EIATTR_KPARAM_INFO
	.align		4
.L_79:
        /*0038*/ 	.byte	0x04, 0x17
        /*003a*/ 	.short	(.L_81 - .L_80)
.L_80:
        /*003c*/ 	.word	0x00000000
        /*0040*/ 	.short	0x0000
        /*0042*/ 	.short	0x0000
        /*0044*/ 	.byte	0x00, 0xf5, 0x21, 0x00


	//----- nvinfo : EIATTR_SPARSE_MMA_MASK
	.align		4
.L_81:
        /*0048*/ 	.byte	0x03, 0x50
        /*004a*/ 	.short	0x0000


	//----- nvinfo : EIATTR_MAXREG_COUNT
	.align		4
        /*004c*/ 	.byte	0x03, 0x1b
        /*004e*/ 	.short	0x00ff


	//----- nvinfo : EIATTR_NUM_BARRIERS
	.align		4
        /*0050*/ 	.byte	0x02, 0x4c
        /*0052*/ 	.byte	0x01
	.zero		1


	//----- nvinfo : EIATTR_MERCURY_ISA_VERSION
	.align		4
        /*0054*/ 	.byte	0x03, 0x5f
        /*0056*/ 	.short	0x0101


	//----- nvinfo : EIATTR_VRC_CTA_INIT_COUNT
	.align		4
        /*0058*/ 	.byte	0x02, 0x4a
	.zero		1
	.zero		1


	//----- nvinfo : EIATTR_EXIT_INSTR_OFFSETS
	.align		4
        /*005c*/ 	.byte	0x04, 0x1c
        /*005e*/ 	.short	(.L_83 - .L_82)


	//   ....[0]....
.L_82:
        /*0060*/ 	.word	0x000002e0


	//   ....[1]....
        /*0064*/ 	.word	0x00000540


	//----- nvinfo : EIATTR_CRS_STACK_SIZE
	.align		4
.L_83:
        /*0068*/ 	.byte	0x04, 0x1e
        /*006a*/ 	.short	(.L_85 - .L_84)
.L_84:
        /*006c*/ 	.word	0x00000000


	//----- nvinfo : EIATTR_CBANK_PARAM_SIZE
	.align		4
.L_85:
        /*0070*/ 	.byte	0x03, 0x19
        /*0072*/ 	.short	0x0020


	//----- nvinfo : EIATTR_PARAM_CBANK
	.align		4
        /*0074*/ 	.byte	0x04, 0x0a
        /*0076*/ 	.short	(.L_87 - .L_86)
	.align		4
.L_86:
        /*0078*/ 	.word	index@(.nv.constant0._Z15gemvGeluKernel4PfS_S_S_)
        /*007c*/ 	.short	0x0380
        /*007e*/ 	.short	0x0020


	//----- nvinfo : EIATTR_SW_WAR
	.align		4
.L_87:
        /*0080*/ 	.byte	0x04, 0x36
        /*0082*/ 	.short	(.L_89 - .L_88)
.L_88:
        /*0084*/ 	.word	0x00000008
.L_89:


//--------------------- .nv.info._Z14gemvSumKernel4PfS_S_S_ --------------------------
	.section	.nv.info._Z14gemvSumKernel4PfS_S_S_,"",@"SHT_CUDA_INFO"
	.sectionflags	@""
	.align	4


	//----- nvinfo : EIATTR_CUDA_API_VERSION
	.align		4
        /*0000*/ 	.byte	0x04, 0x37
        /*0002*/ 	.short	(.L_91 - .L_90)
.L_90:
        /*0004*/ 	.word	0x00000082


	//----- nvinfo : EIATTR_KPARAM_INFO
	.align		4
.L_91:
        /*0008*/ 	.byte	0x04, 0x17
        /*000a*/ 	.short	(.L_93 - .L_92)
.L_92:
        /*000c*/ 	.word	0x00000000
        /*0010*/ 	.short	0x0003
        /*0012*/ 	.short	0x0018
        /*0014*/ 	.byte	0x00, 0xf5, 0x21, 0x00


	//----- nvinfo : EIATTR_KPARAM_INFO
	.align		4
.L_93:
        /*0018*/ 	.byte	0x04, 0x17
        /*001a*/ 	.short	(.L_95 - .L_94)
.L_94:
        /*001c*/ 	.word	0x00000000
        /*0020*/ 	.short	0x0002
        /*0022*/ 	.short	0x0010
        /*0024*/ 	.byte	0x00, 0xf5, 0x21, 0x00


	//----- nvinfo : EIATTR_KPARAM_INFO
	.align		4
.L_95:
        /*0028*/ 	.byte	0x04, 0x17
        /*002a*/ 	.short	(.L_97 - .L_96)
.L_96:
        /*002c*/ 	.word	0x00000000
        /*0030*/ 	.short	0x0001
        /*0032*/ 	.short	0x0008
        /*0034*/ 	.byte	0x00, 0xf5, 0x21, 0x00


	//----- nvinfo : EIATTR_KPARAM_INFO
	.align		4
.L_97:
        /*0038*/ 	.byte	0x04, 0x17
        /*003a*/ 	.short	(.L_99 - .L_98)
.L_98:
        /*003c*/ 	.word	0x00000000
        /*0040*/ 	.short	0x0000
        /*0042*/ 	.short	0x0000
        /*0044*/ 	.byte	0x00, 0xf5, 0x21, 0x00


	//----- nvinfo : EIATTR_SPARSE_MMA_MASK
	.align		4
.L_99:
        /*0048*/ 	.byte	0x03, 0x50
        /*004a*/ 	.short	0x0000


	//----- nvinfo : EIATTR_MAXREG_COUNT
	.align		4
        /*004c*/ 	.byte	0x03, 0x1b
        /*004e*/ 	.short	0x00ff


	//----- nvinfo : EIATTR_NUM_BARRIERS
	.align		4
        /*0050*/ 	.byte	0x02, 0x4c
        /*0052*/ 	.byte	0x01
	.zero		1


	//----- nvinfo : EIATTR_MERCURY_ISA_VERSION
	.align		4
        /*0054*/ 	.byte	0x03, 0x5f
        /*0056*/ 	.short	0x0101


	//----- nvinfo : EIATTR_VRC_CTA_INIT_COUNT
	.align		4
        /*0058*/ 	.byte	0x02, 0x4a
	.zero		1
	.zero		1


	//----- nvinfo : EIATTR_EXIT_INSTR_OFFSETS
	.align		4
        /*005c*/ 	.byte	0x04, 0x1c
        /*005e*/ 	.short	(.L_101 - .L_100)


	//   ....[0]....
.L_100:
        /*0060*/ 	.word	0x000002e0


	//   ....[1]....
        /*0064*/ 	.word	0x000003c0


	//----- nvinfo : EIATTR_CBANK_PARAM_SIZE
	.align		4
.L_101:
        /*0068*/ 	.byte	0x03, 0x19
        /*006a*/ 	.short	0x0020


	//----- nvinfo : EIATTR_PARAM_CBANK
	.align		4
        /*006c*/ 	.byte	0x04, 0x0a
        /*006e*/ 	.short	(.L_103 - .L_102)
	.align		4
.L_102:
        /*0070*/ 	.word	index@(.nv.constant0._Z14gemvSumKernel4PfS_S_S_)
        /*0074*/ 	.short	0x0380
        /*0076*/ 	.short	0x0020


	//----- nvinfo : EIATTR_SW_WAR
	.align		4
.L_103:
        /*0078*/ 	.byte	0x04, 0x36
        /*007a*/ 	.short	(.L_105 - .L_104)
.L_104:
        /*007c*/ 	.word	0x00000008
.L_105:


//--------------------- .nv.info._Z11gemvKernel4PfS_S_S_ --------------------------
	.section	.nv.info._Z11gemvKernel4PfS_S_S_,"",@"SHT_CUDA_INFO"
	.sectionflags	@""
	.align	4


	//----- nvinfo : EIATTR_CUDA_API_VERSION
	.align		4
        /*0000*/ 	.byte	0x04, 0x37
        /*0002*/ 	.short	(.L_107 - .L_106)
.L_106:
        /*0004*/ 	.word	0x00000082


	//----- nvinfo : EIATTR_KPARAM_INFO
	.align		4
.L_107:
        /*0008*/ 	.byte	0x04, 0x17
        /*000a*/ 	.short	(.L_109 - .L_108)
.L_108:
        /*000c*/ 	.word	0x00000000
        /*0010*/ 	.short	0x0003
        /*0012*/ 	.short	0x0018
        /*0014*/ 	.byte	0x00, 0xf5, 0x21, 0x00


	//----- nvinfo : EIATTR_KPARAM_INFO
	.align		4
.L_109:
        /*0018*/ 	.byte	0x04, 0x17
        /*001a*/ 	.short	(.L_111 - .L_110)
.L_110:
        /*001c*/ 	.word	0x00000000
        /*0020*/ 	.short	0x0002
        /*0022*/ 	.short	0x0010
        /*0024*/ 	.byte	0x00, 0xf5, 0x21, 0x00


	//----- nvinfo : EIATTR_KPARAM_INFO
	.align		4
.L_111:
        /*0028*/ 	.byte	0x04, 0x17
        /*002a*/ 	.short	(.L_113 - .L_112)
.L_112:
        /*002c*/ 	.word	0x00000000
        /*0030*/ 	.short	0x0001
        /*0032*/ 	.short	0x0008
        /*0034*/ 	.byte	0x00, 0xf5, 0x21, 0x00


	//----- nvinfo : EIATTR_KPARAM_INFO
	.align		4
.L_113:
        /*0038*/ 	.byte	0x04, 0x17
        /*003a*/ 	.short	(.L_115 - .L_114)
.L_114:
        /*003c*/ 	.word	0x00000000
        /*0040*/ 	.short	0x0000
        /*0042*/ 	.short	0x0000
        /*0044*/ 	.byte	0x00, 0xf5, 0x21, 0x00


	//----- nvinfo : EIATTR_SPARSE_MMA_MASK
	.align		4
.L_115:
        /*0048*/ 	.byte	0x03, 0x50
        /*004a*/ 	.short	0x0000


	//----- nvinfo : EIATTR_MAXREG_COUNT
	.align		4
        /*004c*/ 	.byte	0x03, 0x1b
        /*004e*/ 	.short	0x00ff


	//----- nvinfo : EIATTR_NUM_BARRIERS
	.align		4
        /*0050*/ 	.byte	0x02, 0x4c
        /*0052*/ 	.byte	0x01
	.zero		1


	//----- nvinfo : EIATTR_MERCURY_ISA_VERSION
	.align		4
        /*0054*/ 	.byte	0x03, 0x5f
        /*0056*/ 	.short	0x0101


	//----- nvinfo : EIATTR_VRC_CTA_INIT_COUNT
	.align		4
        /*0058*/ 	.byte	0x02, 0x4a
	.zero		1
	.zero		1


	//----- nvinfo : EIATTR_EXIT_INSTR_OFFSETS
	.align		4
        /*005c*/ 	.byte	0x04, 0x1c
        /*005e*/ 	.short	(.L_117 - .L_116)


	//   ....[0]....
.L_116:
        /*0060*/ 	.word	0x000002e0


	//   ....[1]....
        /*0064*/ 	.word	0x000003d0


	//----- nvinfo : EIATTR_CBANK_PARAM_SIZE
	.align		4
.L_117:
        /*0068*/ 	.byte	0x03, 0x19
        /*006a*/ 	.short	0x0020


	//----- nvinfo : EIATTR_PARAM_CBANK
	.align		4
        /*006c*/ 	.byte	0x04, 0x0a
        /*006e*/ 	.short	(.L_119 - .L_118)
	.align		4
.L_118:
        /*0070*/ 	.word	index@(.nv.constant0._Z11gemvKernel4PfS_S_S_)
        /*0074*/ 	.short	0x0380
        /*0076*/ 	.short	0x0020


	//----- nvinfo : EIATTR_SW_WAR
	.align		4
.L_119:
        /*0078*/ 	.byte	0x04, 0x36
        /*007a*/ 	.short	(.L_121 - .L_120)
.L_120:
        /*007c*/ 	.word	0x00000008
.L_121:


//--------------------- .nv.info._Z20attn2AggregateKerneliPfS_ --------------------------
	.section	.nv.info._Z20attn2AggregateKerneliPfS_,"",@"SHT_CUDA_INFO"
	.sectionflags	@""
	.align	4


	//----- nvinfo : EIATTR_CUDA_API_VERSION
	.align		4
        /*0000*/ 	.byte	0x04, 0x37
        /*0002*/ 	.short	(.L_123 - .L_122)
.L_122:
        /*0004*/ 	.word	0x00000082


	//----- nvinfo : EIATTR_KPARAM_INFO
	.align		4
.L_123:
        /*0008*/ 	.byte	0x04, 0x17
        /*000a*/ 	.short	(.L_125 - .L_124)
.L_124:
        /*000c*/ 	.word	0x00000000
        /*0010*/ 	.short	0x0002
        /*0012*/ 	.short	0x0010
        /*0014*/ 	.byte	0x00, 0xf5, 0x21, 0x00


	//----- nvinfo : EIATTR_KPARAM_INFO
	.align		4
.L_125:
        /*0018*/ 	.byte	0x04, 0x17
        /*001a*/ 	.short	(.L_127 - .L_126)
.L_126:
        /*001c*/ 	.word	0x00000000
        /*0020*/ 	.short	0x0001
        /*0022*/ 	.short	0x0008
        /*0024*/ 	.byte	0x00, 0xf5, 0x21, 0x00


	//----- nvinfo : EIATTR_KPARAM_INFO
	.align		4
.L_127:
        /*0028*/ 	.byte	0x04, 0x17
        /*002a*/ 	.short	(.L_129 - .L_128)
.L_128:
        /*002c*/ 	.word	0x00000000
        /*0030*/ 	.short	0x0000
        /*0032*/ 	.short	0x0000
        /*0034*/ 	.byte	0x00, 0xf0, 0x11, 0x00


	//----- nvinfo : EIATTR_SPARSE_MMA_MASK
	.align		4
.L_129:
        /*0038*/ 	.byte	0x03, 0x50
        /*003a*/ 	.short	0x0000


	//----- nvinfo : EIATTR_MAXREG_COUNT
	.align		4
        /*003c*/ 	.byte	0x03, 0x1b
        /*003e*/ 	.short	0x00ff


	//----- nvinfo : EIATTR_NUM_BARRIERS
	.align		4
        /*0040*/ 	.byte	0x02, 0x4c
        /*0042*/ 	.byte	0x01
	.zero		1


	//----- nvinfo : EIATTR_MERCURY_ISA_VERSION
	.align		4
        /*0044*/ 	.byte	0x03, 0x5f
        /*0046*/ 	.short	0x0101


	//----- nvinfo : EIATTR_VRC_CTA_INIT_COUNT
	.align		4
        /*0048*/ 	.byte	0x02, 0x4a
	.zero		1
	.zero		1


	//----- nvinfo : EIATTR_EXIT_INSTR_OFFSETS
	.align		4
        /*004c*/ 	.byte	0x04, 0x1c
        /*004e*/ 	.short	(.L_131 - .L_130)


	//   ....[0]....
.L_130:
        /*0050*/ 	.word	0x00000810


	//   ....[1]....
        /*0054*/ 	.word	0x000009f0


	//----- nvinfo : EIATTR_CRS_STACK_SIZE
	.align		4
.L_131:
        /*0058*/ 	.byte	0x04, 0x1e
        /*005a*/ 	.short	(.L_133 - .L_132)
.L_132:
        /*005c*/ 	.word	0x00000000


	//----- nvinfo : EIATTR_CBANK_PARAM_SIZE
	.align		4
.L_133:
        /*0060*/ 	.byte	0x03, 0x19
        /*0062*/ 	.short	0x0018


	//----- nvinfo : EIATTR_PARAM_CBANK
	.align		4
        /*0064*/ 	.byte	0x04, 0x0a
        /*0066*/ 	.short	(.L_135 - .L_134)
	.align		4
.L_134:
        /*0068*/ 	.word	index@(.nv.constant0._Z20attn2AggregateKerneliPfS_)
        /*006c*/ 	.short	0x0380
        /*006e*/ 	.short	0x0018


	//----- nvinfo : EIATTR_SW_WAR
	.align		4
.L_135:
        /*0070*/ 	.byte	0x04, 0x36
        /*0072*/ 	.short	(.L_137 - .L_136)
.L_136:
        /*0074*/ 	.word	0x00000008
.L_137:


//--------------------- .nv.info._Z11attn2KerneliPfS_S_i --------------------------
	.section	.nv.info._Z11attn2KerneliPfS_S_i,"",@"SHT_CUDA_INFO"
	.sectionflags	@""
	.align	4


	//----- nvinfo : EIATTR_CUDA_API_VERSION
	.align		4
        /*0000*/ 	.byte	0x04, 0x37
        /*0002*/ 	.short	(.L_139 - .L_138)
.L_138:
        /*0004*/ 	.word	0x00000082


	//----- nvinfo : EIATTR_KPARAM_INFO
	.align		4
.L_139:
        /*0008*/ 	.byte	0x04, 0x17
        /*000a*/ 	.short	(.L_141 - .L_140)
.L_140:
        /*000c*/ 	.word	0x00000000
        /*0010*/ 	.short	0x0004
        /*0012*/ 	.short	0x0020
        /*0014*/ 	.byte	0x00, 0xf0, 0x11, 0x00


	//----- nvinfo : EIATTR_KPARAM_INFO
	.align		4
.L_141:
        /*0018*/ 	.byte	0x04, 0x17
        /*001a*/ 	.short	(.L_143 - .L_142)
.L_142:
        /*001c*/ 	.word	0x00000000
        /*0020*/ 	.short	0x0003
        /*0022*/ 	.short	0x0018
        /*0024*/ 	.byte	0x00, 0xf5, 0x21, 0x00


	//----- nvinfo : EIATTR_KPARAM_INFO
	.align		4
.L_143:
        /*0028*/ 	.byte	0x04, 0x17
        /*002a*/ 	.short	(.L_145 - .L_144)
.L_144:
        /*002c*/ 	.word	0x00000000
        /*0030*/ 	.short	0x0002
        /*0032*/ 	.short	0x0010
        /*0034*/ 	.byte	0x00, 0xf5, 0x21, 0x00


	//----- nvinfo : EIATTR_KPARAM_INFO
	.align		4
.L_145:
        /*0038*/ 	.byte	0x04, 0x17
        /*003a*/ 	.short	(.L_147 - .L_146)
.L_146:
        /*003c*/ 	.word	0x00000000
        /*0040*/ 	.short	0x0001
        /*0042*/ 	.short	0x0008
        /*0044*/ 	.byte	0x00, 0xf5, 0x21, 0x00


	//----- nvinfo : EIATTR_KPARAM_INFO
	.align		4
.L_147:
        /*0048*/ 	.byte	0x04, 0x17
        /*004a*/ 	.short	(.L_149 - .L_148)
.L_148:
        /*004c*/ 	.word	0x00000000
        /*0050*/ 	.short	0x0000
        /*0052*/ 	.short	0x0000
        /*0054*/ 	.byte	0x00, 0xf0, 0x11, 0x00


	//----- nvinfo : EIATTR_SPARSE_MMA_MASK
	.align		4
.L_149:
        /*0058*/ 	.byte	0x03, 0x50
        /*005a*/ 	.short	0x0000


	//----- nvinfo : EIATTR_MAXREG_COUNT
	.align		4
        /*005c*/ 	.byte	0x03, 0x1b
        /*005e*/ 	.short	0x00ff


	//----- nvinfo : EIATTR_NUM_BARRIERS
	.align		4
        /*0060*/ 	.byte	0x02, 0x4c
        /*0062*/ 	.byte	0x01
	.zero		1


	//----- nvinfo : EIATTR_MERCURY_ISA_VERSION
	.align		4
        /*0064*/ 	.byte	0x03, 0x5f
        /*0066*/ 	.short	0x0101


	//----- nvinfo : EIATTR_VRC_CTA_INIT_COUNT
	.align		4
        /*0068*/ 	.byte	0x02, 0x4a
	.zero		1
	.zero		1


	//----- nvinfo : EIATTR_EXIT_INSTR_OFFSETS
	.align		4
        /*006c*/ 	.byte	0x04, 0x1c
        /*006e*/ 	.short	(.L_151 - .L_150)


	//   ....[0]....
.L_150:
        /*0070*/ 	.word	0x00000090


	//   ....[1]....
        /*0074*/ 	.word	0x000009f0


	//   ....[2]....
        /*0078*/ 	.word	0x00000af0


	//----- nvinfo : EIATTR_CRS_STACK_SIZE
	.align		4
.L_151:
        /*007c*/ 	.byte	0x04, 0x1e
        /*007e*/ 	.short	(.L_153 - .L_152)
.L_152:
        /*0080*/ 	.word	0x00000000


	//----- nvinfo : EIATTR_CBANK_PARAM_SIZE
	.align		4
.L_153:
        /*0084*/ 	.byte	0x03, 0x19
        /*0086*/ 	.short	0x0024


	//----- nvinfo : EIATTR_PARAM_CBANK
	.align		4
        /*0088*/ 	.byte	0x04, 0x0a
        /*008a*/ 	.short	(.L_155 - .L_154)
	.align		4
.L_154:
        /*008c*/ 	.word	index@(.nv.constant0._Z11attn2KerneliPfS_S_i)
        /*0090*/ 	.short	0x0380
        /*0092*/ 	.short	0x0024


	//----- nvinfo : EIATTR_SW_WAR
	.align		4
.L_155:
        /*0094*/ 	.byte	0x04, 0x36
        /*0096*/ 	.short	(.L_157 - .L_156)
.L_156:
        /*0098*/ 	.word	0x00000008
.L_157:


//--------------------- .nv.info._Z10attnKerneliPfS_S_i --------------------------
	.section	.nv.info._Z10attnKerneliPfS_S_i,"",@"SHT_CUDA_INFO"
	.sectionflags	@""
	.align	4


	//----- nvinfo : EIATTR_CUDA_API_VERSION
	.align		4
        /*0000*/ 	.byte	0x04, 0x37
        /*0002*/ 	.short	(.L_159 - .L_158)
.L_158:
        /*0004*/ 	.word	0x00000082


	//----- nvinfo : EIATTR_KPARAM_INFO
	.align		4
.L_159:
        /*0008*/ 	.byte	0x04, 0x17
        /*000a*/ 	.short	(.L_161 - .L_160)
.L_160:
        /*000c*/ 	.word	0x00000000
        /*0010*/ 	.short	0x0004
        /*0012*/ 	.short	0x0020
        /*0014*/ 	.byte	0x00, 0xf0, 0x11, 0x00


	//----- nvinfo : EIATTR_KPARAM_INFO
	.align		4
.L_161:
        /*0018*/ 	.byte	0x04, 0x17
        /*001a*/ 	.short	(.L_163 - .L_162)
.L_162:
        /*001c*/ 	.word	0x00000000
        /*0020*/ 	.short	0x0003
        /*0022*/ 	.short	0x0018
        /*0024*/ 	.byte	0x00, 0xf5, 0x21, 0x00


	//----- nvinfo : EIATTR_KPARAM_INFO
	.align		4
.L_163:
        /*0028*/ 	.byte	0x04, 0x17
        /*002a*/ 	.short	(.L_165 - .L_164)
.L_164:
        /*002c*/ 	.word	0x00000000
        /*0030*/ 	.short	0x0002
        /*0032*/ 	.short	0x0010
        /*0034*/ 	.byte	0x00, 0xf5, 0x21, 0x00


	//----- nvinfo : EIATTR_KPARAM_INFO
	.align		4
.L_165:
        /*0038*/ 	.byte	0x04, 0x17
        /*003a*/ 	.short	(.L_167 - .L_166)
.L_166:
        /*003c*/ 	.word	0x00000000
        /*0040*/ 	.short	0x0001
        /*0042*/ 	.short	0x0008
        /*0044*/ 	.byte	0x00, 0xf5, 0x21, 0x00


	//----- nvinfo : EIATTR_KPARAM_INFO
	.align		4
.L_167:
        /*0048*/ 	.byte	0x04, 0x17
        /*004a*/ 	.short	(.L_169 - .L_168)
.L_168:
        /*004c*/ 	.word	0x00000000
        /*0050*/ 	.short	0x0000
        /*0052*/ 	.short	0x0000
        /*0054*/ 	.byte	0x00, 0xf0, 0x11, 0x00


	//----- nvinfo : EIATTR_SPARSE_MMA_MASK
	.align		4
.L_169:
        /*0058*/ 	.byte	0x03, 0x50
        /*005a*/ 	.short	0x0000


	//----- nvinfo : EIATTR_MAXREG_COUNT
	.align		4
        /*005c*/ 	.byte	0x03, 0x1b
        /*005e*/ 	.short	0x00ff


	//----- nvinfo : EIATTR_NUM_BARRIERS
	.align		4
        /*0060*/ 	.byte	0x02, 0x4c
        /*0062*/ 	.byte	0x01
	.zero		1


	//----- nvinfo : EIATTR_MERCURY_ISA_VERSION
	.align		4
        /*0064*/ 	.byte	0x03, 0x5f
        /*0066*/ 	.short	0x0101


	//----- nvinfo : EIATTR_VRC_CTA_INIT_COUNT
	.align		4
        /*0068*/ 	.byte	0x02, 0x4a
	.zero		1
	.zero		1


	//----- nvinfo : EIATTR_EXIT_INSTR_OFFSETS
	.align		4
        /*006c*/ 	.byte	0x04, 0x1c
        /*006e*/ 	.short	(.L_171 - .L_170)


	//   ....[0]....
.L_170:
        /*0070*/ 	.word	0x00000ac0


	//----- nvinfo : EIATTR_CRS_STACK_SIZE
	.align		4
.L_171:
        /*0074*/ 	.byte	0x04, 0x1e
        /*0076*/ 	.short	(.L_173 - .L_172)
.L_172:
        /*0078*/ 	.word	0x00000000


	//----- nvinfo : EIATTR_CBANK_PARAM_SIZE
	.align		4
.L_173:
        /*007c*/ 	.byte	0x03, 0x19
        /*007e*/ 	.short	0x0024


	//----- nvinfo : EIATTR_PARAM_CBANK
	.align		4
        /*0080*/ 	.byte	0x04, 0x0a
        /*0082*/ 	.short	(.L_175 - .L_174)
	.align		4
.L_174:
        /*0084*/ 	.word	index@(.nv.constant0._Z10attnKerneliPfS_S_i)
        /*0088*/ 	.short	0x0380
        /*008a*/ 	.short	0x0024


	//----- nvinfo : EIATTR_SW_WAR
	.align		4
.L_175:
        /*008c*/ 	.byte	0x04, 0x36
        /*008e*/ 	.short	(.L_177 - .L_176)
.L_176:
        /*0090*/ 	.word	0x00000008
.L_177:


//--------------------- .nv.info._Z10qkvKernel4PfS_S_S_S_ --------------------------
	.section	.nv.info._Z10qkvKernel4PfS_S_S_S_,"",@"SHT_CUDA_INFO"
	.sectionflags	@""
	.align	4


	//----- nvinfo : EIATTR_CUDA_API_VERSION
	.align		4
        /*0000*/ 	.byte	0x04, 0x37
        /*0002*/ 	.short	(.L_179 - .L_178)
.L_178:
        /*0004*/ 	.word	0x00000082


	//----- nvinfo : EIATTR_KPARAM_INFO
	.align		4
.L_179:
        /*0008*/ 	.byte	0x04, 0x17
        /*000a*/ 	.short	(.L_181 - .L_180)
.L_180:
        /*000c*/ 	.word	0x00000000
        /*0010*/ 	.short	0x0004
        /*0012*/ 	.short	0x0020
        /*0014*/ 	.byte	0x00, 0xf5, 0x21, 0x00


	//----- nvinfo : EIATTR_KPARAM_INFO
	.align		4
.L_181:
        /*0018*/ 	.byte	0x04, 0x17
        /*001a*/ 	.short	(.L_183 - .L_182)
.L_182:
        /*001c*/ 	.word	0x00000000
        /*0020*/ 	.short	0x0003
        /*0022*/ 	.short	0x0018
        /*0024*/ 	.byte	0x00, 0xf5, 0x21, 0x00


	//----- nvinfo : EIATTR_KPARAM_INFO
	.align		4
.L_183:
        /*0028*/ 	.byte	0x04, 0x17
        /*002a*/ 	.short	(.L_185 - .L_184)
.L_184:
        /*002c*/ 	.word	0x00000000
        /*0030*/ 	.short	0x0002
        /*0032*/ 	.short	0x0010
        /*0034*/ 	.byte	0x00, 0xf5, 0x21, 0x00


	//----- nvinfo : EIATTR_KPARAM_INFO
	.align		4
.L_185:
        /*0038*/ 	.byte	0x04, 0x17
        /*003a*/ 	.short	(.L_187 - .L_186)
.L_186:
        /*003c*/ 	.word	0x00000000
        /*0040*/ 	.short	0x0001
        /*0042*/ 	.short	0x0008
        /*0044*/ 	.byte	0x00, 0xf5, 0x21, 0x00


	//----- nvinfo : EIATTR_KPARAM_INFO
	.align		4
.L_187:
        /*0048*/ 	.byte	0x04, 0x17
        /*004a*/ 	.short	(.L_189 - .L_188)
.L_188:
        /*004c*/ 	.word	0x00000000
        /*0050*/ 	.short	0x0000
        /*0052*/ 	.short	0x0000
        /*0054*/ 	.byte	0x00, 0xf5, 0x21, 0x00


	//----- nvinfo : EIATTR_SPARSE_MMA_MASK
	.align		4
.L_189:
        /*0058*/ 	.byte	0x03, 0x50
        /*005a*/ 	.short	0x0000


	//----- nvinfo : EIATTR_MAXREG_COUNT
	.align		4
        /*005c*/ 	.byte	0x03, 0x1b
        /*005e*/ 	.short	0x00ff


	//----- nvinfo : EIATTR_NUM_BARRIERS
	.align		4
        /*0060*/ 	.byte	0x02, 0x4c
        /*0062*/ 	.byte	0x01
	.zero		1


	//----- nvinfo : EIATTR_MERCURY_ISA_VERSION
	.align		4
        /*0064*/ 	.byte	0x03, 0x5f
        /*0066*/ 	.short	0x0101


	//----- nvinfo : EIATTR_VRC_CTA_INIT_COUNT
	.align		4
        /*0068*/ 	.byte	0x02, 0x4a
	.zero		1
	.zero		1


	//----- nvinfo : EIATTR_EXIT_INSTR_OFFSETS
	.align		4
        /*006c*/ 	.byte	0x04, 0x1c
        /*006e*/ 	.short	(.L_191 - .L_190)


	//   ....[0]....
.L_190:
        /*0070*/ 	.word	0x000003a0


	//   ....[1]....
        /*0074*/ 	.word	0x00000470


	//----- nvinfo : EIATTR_CBANK_PARAM_SIZE
	.align		4
.L_191:
        /*0078*/ 	.byte	0x03, 0x19
        /*007a*/ 	.short	0x0028


	//----- nvinfo : EIATTR_PARAM_CBANK
	.align		4
        /*007c*/ 	.byte	0x04, 0x0a
        /*007e*/ 	.short	(.L_193 - .L_192)
	.align		4
.L_192:
        /*0080*/ 	.word	index@(.nv.constant0._Z10qkvKernel4PfS_S_S_S_)
        /*0084*/ 	.short	0x0380
        /*0086*/ 	.short	0x0028


	//----- nvinfo : EIATTR_SW_WAR
	.align		4
.L_193:
        /*0088*/ 	.byte	0x04, 0x36
        /*008a*/ 	.short	(.L_195 - .L_194)
.L_194:
        /*008c*/ 	.word	0x00000008
.L_195:


//--------------------- .nv.info._Z16layerNormKernel8PfS_S_S_ --------------------------
	.section	.nv.info._Z16layerNormKernel8PfS_S_S_,"",@"SHT_CUDA_INFO"
	.sectionflags	@""
	.align	4


	//----- nvinfo : EIATTR_CUDA_API_VERSION
	.align		4
        /*0000*/ 	.byte	0x04, 0x37
        /*0002*/ 	.short	(.L_197 - .L_196)
.L_196:
        /*0004*/ 	.word	0x00000082


	//----- nvinfo : EIATTR_KPARAM_INFO
	.align		4
.L_197:
        /*0008*/ 	.byte	0x04, 0x17
        /*000a*/ 	.short	(.L_199 - .L_198)
.L_198:
        /*000c*/ 	.word	0x00000000
        /*0010*/ 	.short	0x0003
        /*0012*/ 	.short	0x0018
        /*0014*/ 	.byte	0x00, 0xf5, 0x21, 0x00


	//----- nvinfo : EIATTR_KPARAM_INFO
	.align		4
.L_199:
        /*0018*/ 	.byte	0x04, 0x17
        /*001a*/ 	.short	(.L_201 - .L_200)
.L_200:
        /*001c*/ 	.word	0x00000000
        /*0020*/ 	.short	0x0002
        /*0022*/ 	.short	0x0010
        /*0024*/ 	.byte	0x00, 0xf5, 0x21, 0x00


	//----- nvinfo : EIATTR_KPARAM_INFO
	.align		4
.L_201:
        /*0028*/ 	.byte	0x04, 0x17
        /*002a*/ 	.short	(.L_203 - .L_202)
.L_202:
        /*002c*/ 	.word	0x00000000
        /*0030*/ 	.short	0x0001
        /*0032*/ 	.short	0x0008
        /*0034*/ 	.byte	0x00, 0xf5, 0x21, 0x00


	//----- nvinfo : EIATTR_KPARAM_INFO
	.align		4
.L_203:
        /*0038*/ 	.byte	0x04, 0x17
        /*003a*/ 	.short	(.L_205 - .L_204)
.L_204:
        /*003c*/ 	.word	0x00000000
        /*0040*/ 	.short	0x0000
        /*0042*/ 	.short	0x0000
        /*0044*/ 	.byte	0x00, 0xf5, 0x21, 0x00


	//----- nvinfo : EIATTR_SPARSE_MMA_MASK
	.align		4
.L_205:
        /*0048*/ 	.byte	0x03, 0x50
        /*004a*/ 	.short	0x0000


	//----- nvinfo : EIATTR_MAXREG_COUNT
	.align		4
        /*004c*/ 	.byte	0x03, 0x1b
        /*004e*/ 	.short	0x00ff


	//----- nvinfo : EIATTR_NUM_BARRIERS
	.align		4
        /*0050*/ 	.byte	0x02, 0x4c
        /*0052*/ 	.byte	0x01
	.zero		1


	//----- nvinfo : EIATTR_MERCURY_ISA_VERSION
	.align		4
        /*0054*/ 	.byte	0x03, 0x5f
        /*0056*/ 	.short	0x0101


	//----- nvinfo : EIATTR_VRC_CTA_INIT_COUNT
	.align		4
        /*0058*/ 	.byte	0x02, 0x4a
	.zero		1
	.zero		1


	//----- nvinfo : EIATTR_EXIT_INSTR_OFFSETS
	.align		4
        /*005c*/ 	.byte	0x04, 0x1c
        /*005e*/ 	.short	(.L_207 - .L_206)


	//   ....[0]....
.L_206:
        /*0060*/ 	.word	0x000010a0


	//----- nvinfo : EIATTR_CRS_STACK_SIZE
	.align		4
.L_207:
        /*0064*/ 	.byte	0x04, 0x1e
        /*0066*/ 	.short	(.L_209 - .L_208)
.L_208:
        /*0068*/ 	.word	0x00000000


	//----- nvinfo : EIATTR_CBANK_PARAM_SIZE
	.align		4
.L_209:
        /*006c*/ 	.byte	0x03, 0x19
        /*006e*/ 	.short	0x0020


	//----- nvinfo : EIATTR_PARAM_CBANK
	.align		4
        /*0070*/ 	.byte	0x04, 0x0a
        /*0072*/ 	.short	(.L_211 - .L_210)
	.align		4
.L_210:
        /*0074*/ 	.word	index@(.nv.constant0._Z16layerNormKernel8PfS_S_S_)
        /*0078*/ 	.short	0x0380
        /*007a*/ 	.short	0x0020


	//----- nvinfo : EIATTR_SW_WAR
	.align		4
.L_211:
        /*007c*/ 	.byte	0x04, 0x36
        /*007e*/ 	.short	(.L_213 - .L_212)
.L_212:
        /*0080*/ 	.word	0x00000008
.L_213:


//--------------------- .nv.info._Z19loadEmbeddingKernelPfiiiS_S_ --------------------------
	.section	.nv.info._Z19loadEmbeddingKernelPfiiiS_S_,"",@"SHT_CUDA_INFO"
	.sectionflags	@""
	.align	4


	//----- nvinfo : EIATTR_CUDA_API_VERSION
	.align		4
        /*0000*/ 	.byte	0x04, 0x37
        /*0002*/ 	.short	(.L_215 - .L_214)
.L_214:
        /*0004*/ 	.word	0x00000082


	//----- nvinfo : EIATTR_KPARAM_INFO
	.align		4
.L_215:
        /*0008*/ 	.byte	0x04, 0x17
        /*000a*/ 	.short	(.L_217 - .L_216)
.L_216:
        /*000c*/ 	.word	0x00000000
        /*0010*/ 	.short	0x0005
        /*0012*/ 	.short	0x0020
        /*0014*/ 	.byte	0x00, 0xf5, 0x21, 0x00


	//----- nvinfo : EIATTR_KPARAM_INFO
	.align		4
.L_217:
        /*0018*/ 	.byte	0x04, 0x17
        /*001a*/ 	.short	(.L_219 - .L_218)
.L_218:
        /*001c*/ 	.word	0x00000000
        /*0020*/ 	.short	0x0004
        /*0022*/ 	.short	0x0018
        /*0024*/ 	.byte	0x00, 0xf5, 0x21, 0x00


	//----- nvinfo : EIATTR_KPARAM_INFO
	.align		4
.L_219:
        /*0028*/ 	.byte	0x04, 0x17
        /*002a*/ 	.short	(.L_221 - .L_220)
.L_220:
        /*002c*/ 	.word	0x00000000
        /*0030*/ 	.short	0x0003
        /*0032*/ 	.short	0x0010
        /*0034*/ 	.byte	0x00, 0xf0, 0x11, 0x00


	//----- nvinfo : EIATTR_KPARAM_INFO
	.align		4
.L_221:
        /*0038*/ 	.byte	0x04, 0x17
        /*003a*/ 	.short	(.L_223 - .L_222)
.L_222:
        /*003c*/ 	.word	0x00000000
        /*0040*/ 	.short	0x0002
        /*0042*/ 	.short	0x000c
        /*0044*/ 	.byte	0x00, 0xf0, 0x11, 0x00


	//----- nvinfo : EIATTR_KPARAM_INFO
	.align		4
.L_223:
        /*0048*/ 	.byte	0x04, 0x17
        /*004a*/ 	.short	(.L_225 - .L_224)
.L_224:
        /*004c*/ 	.word	0x00000000
        /*0050*/ 	.short	0x0001
        /*0052*/ 	.short	0x0008
        /*0054*/ 	.byte	0x00, 0xf0, 0x11, 0x00


	//----- nvinfo : EIATTR_KPARAM_INFO
	.align		4
.L_225:
        /*0058*/ 	.byte	0x04, 0x17
        /*005a*/ 	.short	(.L_227 - .L_226)
.L_226:
        /*005c*/ 	.word	0x00000000
        /*0060*/ 	.short	0x0000
        /*0062*/ 	.short	0x0000
        /*0064*/ 	.byte	0x00, 0xf5, 0x21, 0x00


	//----- nvinfo : EIATTR_SPARSE_MMA_MASK
	.align		4
.L_227:
        /*0068*/ 	.byte	0x03, 0x50
        /*006a*/ 	.short	0x0000


	//----- nvinfo : EIATTR_MAXREG_COUNT
	.align		4
        /*006c*/ 	.byte	0x03, 0x1b
        /*006e*/ 	.short	0x00ff


	//----- nvinfo : EIATTR_MERCURY_ISA_VERSION
	.align		4
        /*0070*/ 	.byte	0x03, 0x5f
        /*0072*/ 	.short	0x0101


	//----- nvinfo : EIATTR_VRC_CTA_INIT_COUNT
	.align		4
        /*0074*/ 	.byte	0x02, 0x4a
	.zero		1
	.zero		1


	//----- nvinfo : EIATTR_EXIT_INSTR_OFFSETS
	.align		4
        /*0078*/ 	.byte	0x04, 0x1c
        /*007a*/ 	.short	(.L_229 - .L_228)


	//   ....[0]....
.L_228:
        /*007c*/ 	.word	0x00000070


	//   ....[1]....
        /*0080*/ 	.word	0x00000160


	//----- nvinfo : EIATTR_CBANK_PARAM_SIZE
	.align		4
.L_229:
        /*0084*/ 	.byte	0x03, 0x19
        /*0086*/ 	.short	0x0028


	//----- nvinfo : EIATTR_PARAM_CBANK
	.align		4
        /*0088*/ 	.byte	0x04, 0x0a
        /*008a*/ 	.short	(.L_231 - .L_230)
	.align		4
.L_230:
        /*008c*/ 	.word	index@(.nv.constant0._Z19loadEmbeddingKernelPfiiiS_S_)
        /*0090*/ 	.short	0x0380
        /*0092*/ 	.short	0x0028


	//----- nvinfo : EIATTR_SW_WAR
	.align		4
.L_231:
        /*0094*/ 	.byte	0x04, 0x36
        /*0096*/ 	.short	(.L_233 - .L_232)
.L_232:
        /*0098*/ 	.word	0x00000008
.L_233:


//--------------------- .nv.callgraph             --------------------------
	.section	.nv.callgraph,"",@"SHT_CUDA_CALLGRAPH"
	.align	4
	.sectionentsize	8
	.align		4
        /*0000*/ 	.word	0x00000000
	.align		4
        /*0004*/ 	.word	0xffffffff
	.align		4
        /*0008*/ 	.word	0x00000000
	.align		4
        /*000c*/ 	.word	0xfffffffe
	.align		4
        /*0010*/ 	.word	0x00000000
	.align		4
        /*0014*/ 	.word	0xfffffffd
	.align		4
        /*0018*/ 	.word	0x00000000
	.align		4
        /*001c*/ 	.word	0xfffffffc


//--------------------- .text._Z15gemvGeluKernel4PfS_S_S_ --------------------------
	.section	.text._Z15gemvGeluKernel4PfS_S_S_,"ax",@progbits
	.align	128
        .global         _Z15gemvGeluKernel4PfS_S_S_
        .type           _Z15gemvGeluKernel4PfS_S_S_,@function
        .size           _Z15gemvGeluKernel4PfS_S_S_,(.L_x_117 - _Z15gemvGeluKernel4PfS_S_S_)
        .other          _Z15gemvGeluKernel4PfS_S_S_,@"STO_CUDA_ENTRY STV_DEFAULT"
_Z15gemvGeluKernel4PfS_S_S_:
.text._Z15gemvGeluKernel4PfS_S_S_:
[----:B------:R-:W-:Y:S01]  /*0000*/  LDC R1, c[0x0][0x37c] ;  /* 0x0000df00ff017b82 */ /* 0x000fe20000000800 */
[----:B------:R-:W0:Y:S01]  /*0010*/  S2R R3, SR_TID.X ;  /* 0x0000000000037919 */ /* 0x000e220000002100 */
[----:B------:R-:W1:Y:S06]  /*0020*/  LDCU UR8, c[0x0][0x360] ;  /* 0x00006c00ff0877ac */ /* 0x000e6c0008000800 */
[----:B------:R-:W2:Y:S01]  /*0030*/  LDC.64 R6, c[0x0][0x390] ;  /* 0x0000e400ff067b82 */ /* 0x000ea20000000a00 */
[----:B------:R-:W1:Y:S01]  /*0040*/  S2R R2, SR_CTAID.X ;  /* 0x0000000000027919 */ /* 0x000e620000002500 */
[----:B------:R-:W3:Y:S06]  /*0050*/  LDCU.64 UR6, c[0x0][0x358] ;  /* 0x00006b00ff0677ac */ /* 0x000eec0008000a00 */
[----:B------:R-:W4:Y:S01]  /*0060*/  LDC.64 R4, c[0x0][0x388] ;  /* 0x0000e200ff047b82 */ /* 0x000f220000000a00 */
[----:B0-----:R-:W-:-:S02]  /*0070*/  IMAD.SHL.U32 R0, R3, 0x4, RZ ;  /* 0x0000000403007824 */ /* 0x001fc400078e00ff */
[----:B-1----:R-:W-:Y:S02]  /*0080*/  IMAD R8, R2, UR8, R3 ;  /* 0x0000000802087c24 */ /* 0x002fe4000f8e0203 */
[----:B--2---:R-:W-:-:S04]  /*0090*/  IMAD.WIDE.U32 R6, R0, 0x4, R6 ;  /* 0x0000000400067825 */ /* 0x004fc800078e0006 */
[----:B------:R-:W-:Y:S01]  /*00a0*/  IMAD.SHL.U32 R9, R8, 0x4, RZ ;  /* 0x0000000408097824 */ /* 0x000fe200078e00ff */
[----:B---3--:R-:W2:Y:S03]  /*00b0*/  LDG.E R11, desc[UR6][R6.64+0x4] ;  /* 0x00000406060b7981 */ /* 0x008ea6000c1e1900 */
[----:B----4-:R-:W-:Y:S01]  /*00c0*/  IMAD.WIDE.U32 R4, R9, 0x4, R4 ;  /* 0x0000000409047825 */ /* 0x010fe200078e0004 */
[----:B------:R-:W3:Y:S04]  /*00d0*/  LDG.E R12, desc[UR6][R6.64+0x8] ;  /* 0x00000806060c7981 */ /* 0x000ee8000c1e1900 */
[----:B------:R-:W2:Y:S04]  /*00e0*/  LDG.E R10, desc[UR6][R4.64+0x4] ;  /* 0x00000406040a7981 */ /* 0x000ea8000c1e1900 */
[----:B------:R-:W4:Y:S04]  /*00f0*/  LDG.E R9, desc[UR6][R6.64] ;  /* 0x0000000606097981 */ /* 0x000f28000c1e1900 */
[----:B------:R-:W4:Y:S04]  /*0100*/  LDG.E R8, desc[UR6][R4.64] ;  /* 0x0000000604087981 */ /* 0x000f28000c1e1900 */
[----:B------:R-:W3:Y:S04]  /*0110*/  LDG.E R13, desc[UR6][R4.64+0x8] ;  /* 0x00000806040d7981 */ /* 0x000ee8000c1e1900 */
[----:B------:R0:W5:Y:S04]  /*0120*/  LDG.E R15, desc[UR6][R4.64+0xc] ;  /* 0x00000c06040f7981 */ /* 0x000168000c1e1900 */
[----:B------:R-:W5:Y:S01]  /*0130*/  LDG.E R14, desc[UR6][R6.64+0xc] ;  /* 0x00000c06060e7981 */ /* 0x000f62000c1e1900 */
[----:B------:R-:W1:Y:S01]  /*0140*/  S2UR UR5, SR_CgaCtaId ;  /* 0x00000000000579c3 */ /* 0x000e620000008800 */
[----:B------:R-:W-:Y:S01]  /*0150*/  UMOV UR4, 0x400 ;  /* 0x0000040000047882 */ /* 0x000fe20000000000 */
[----:B------:R-:W-:-:S02]  /*0160*/  UISETP.GE.U32.AND UP0, UPT, UR8, 0x2, UPT ;  /* 0x000000020800788c */ /* 0x000fc4000bf06070 */
[----:B-1----:R-:W-:Y:S01]  /*0170*/  ULEA UR4, UR5, UR4, 0x18 ;  /* 0x0000000405047291 */ /* 0x002fe2000f8ec0ff */
[----:B------:R-:W-:-:S05]  /*0180*/  ISETP.NE.AND P1, PT, R3, RZ, PT ;  /* 0x000000ff0300720c */ /* 0x000fca0003f25270 */
[----:B0-----:R-:W-:Y:S02]  /*0190*/  VIADD R4, R0, UR4 ;  /* 0x0000000400047c36 */ /* 0x001fe40008000000 */
[----:B--2---:R-:W-:-:S04]  /*01a0*/  FMUL R11, R10, R11 ;  /* 0x0000000b0a0b7220 */ /* 0x004fc80000400000 */
[----:B----4-:R-:W-:-:S04]  /*01b0*/  FFMA R8, R8, R9, R11 ;  /* 0x0000000908087223 */ /* 0x010fc8000000000b */
[----:B---3--:R-:W-:-:S04]  /*01c0*/  FFMA R8, R13, R12, R8 ;  /* 0x0000000c0d087223 */ /* 0x008fc80000000008 */
[----:B-----5:R-:W-:-:S05]  /*01d0*/  FFMA R15, R15, R14, R8 ;  /* 0x0000000e0f0f7223 */ /* 0x020fca0000000008 */
[----:B------:R0:W-:Y:S01]  /*01e0*/  STS [R0+UR4], R15 ;  /* 0x0000000f00007988 */ /* 0x0001e20008000804 */
[----:B------:R-:W-:Y:S06]  /*01f0*/  BAR.SYNC.DEFER_BLOCKING 0x0 ;  /* 0x0000000000007b1d */ /* 0x000fec0000010000 */
[----:B------:R-:W-:Y:S05]  /*0200*/  BRA.U !UP0, `(.L_x_0) ;  /* 0x0000000108347547 */ /* 0x000fea000b800000 */
[----:B------:R-:W-:Y:S01]  /*0210*/  IADD3 R5, PT, PT, -R3, UR8, RZ ;  /* 0x0000000803057c10 */ /* 0x000fe2000fffe1ff */
[----:B------:R-:W-:-:S07]  /*0220*/  IMAD.MOV.U32 R6, RZ, RZ, 0x1 ;  /* 0x00000001ff067424 */ /* 0x000fce00078e00ff */
.L_x_1:
[----:B------:R-:W-:-:S04]  /*0230*/  LOP3.LUT P0, RZ, R6, R3, RZ, 0xc0, !PT ;  /* 0x0000000306ff7212 */ /* 0x000fc8000780c0ff */
[----:B------:R-:W-:-:S13]  /*0240*/  ISETP.GE.OR P0, PT, R6, R5, P0 ;  /* 0x000000050600720c */ /* 0x000fda0000706670 */
[C---:B------:R-:W-:Y:S01]  /*0250*/  @!P0 LEA R7, R6.reuse, R4, 0x2 ;  /* 0x0000000406078211 */ /* 0x040fe200078e10ff */
[----:B------:R-:W-:Y:S01]  /*0260*/  @!P0 LDS R8, [R0+UR4] ;  /* 0x0000000400088984 */ /* 0x000fe20008000800 */
[----:B------:R-:W-:-:S04]  /*0270*/  IMAD.SHL.U32 R6, R6, 0x2, RZ ;  /* 0x0000000206067824 */ /* 0x000fc800078e00ff */
[----:B------:R-:W1:Y:S02]  /*0280*/  @!P0 LDS R7, [R7] ;  /* 0x0000000007078984 */ /* 0x000e640000000800 */
[----:B-1----:R-:W-:-:S05]  /*0290*/  @!P0 FADD R9, R7, R8 ;  /* 0x0000000807098221 */ /* 0x002fca0000000000 */
[----:B------:R1:W-:Y:S01]  /*02a0*/  @!P0 STS [R0+UR4], R9 ;  /* 0x0000000900008988 */ /* 0x0003e20008000804 */
[----:B------:R-:W-:Y:S01]  /*02b0*/  BAR.SYNC.DEFER_BLOCKING 0x0 ;  /* 0x0000000000007b1d */ /* 0x000fe20000010000 */
[----:B------:R-:W-:-:S13]  /*02c0*/  ISETP.GE.AND P0, PT, R6, UR8, PT ;  /* 0x0000000806007c0c */ /* 0x000fda000bf06270 */
[----:B-1----:R-:W-:Y:S05]  /*02d0*/  @!P0 BRA `(.L_x_1) ;  /* 0xfffffffc00d48947 */ /* 0x002fea000383ffff */
.L_x_0:
[----:B------:R-:W-:Y:S05]  /*02e0*/  @P1 EXIT ;  /* 0x000000000000194d */ /* 0x000fea0003800000 */
[----:B------:R-:W1:Y:S02]  /*02f0*/  LDC.64 R4, c[0x0][0x398] ;  /* 0x0000e600ff047b82 */ /* 0x000e640000000a00 */
[----:B-1----:R-:W-:-:S06]  /*0300*/  IMAD.WIDE.U32 R4, R2, 0x4, R4 ;  /* 0x0000000402047825 */ /* 0x002fcc00078e0004 */
[----:B------:R1:W2:Y:S01]  /*0310*/  LDG.E R5, desc[UR6][R4.64] ;  /* 0x0000000604057981 */ /* 0x0002a2000c1e1900 */
[----:B------:R-:W3:Y:S01]  /*0320*/  S2UR UR5, SR_CgaCtaId ;  /* 0x00000000000579c3 */ /* 0x000ee20000008800 */
[----:B------:R-:W-:Y:S01]  /*0330*/  UMOV UR4, 0x400 ;  /* 0x0000040000047882 */ /* 0x000fe20000000000 */
[----:B------:R-:W-:Y:S02]  /*0340*/  IMAD.MOV.U32 R3, RZ, RZ, 0x3bbb989d ;  /* 0x3bbb989dff037424 */ /* 0x000fe400078e00ff */
[----:B-1----:R-:W-:Y:S01]  /*0350*/  IMAD.MOV.U32 R4, RZ, RZ, 0x437c0000 ;  /* 0x437c0000ff047424 */ /* 0x002fe200078e00ff */
[----:B---3--:R-:W-:-:S03]  /*0360*/  ULEA UR4, UR5, UR4, 0x18 ;  /* 0x0000000405047291 */ /* 0x008fc6000f8ec0ff */
[----:B------:R-:W-:-:S06]  /*0370*/  UMOV UR5, 0x3ffb3b64 ;  /* 0x3ffb3b6400057882 */ /* 0x000fcc0000000000 */
[----:B0-----:R-:W2:Y:S01]  /*0380*/  LDS R0, [UR4] ;  /* 0x00000004ff007984 */ /* 0x001ea20008000800 */
[----:B------:R-:W-:Y:S01]  /*0390*/  UMOV UR4, 0x5a1cac08 ;  /* 0x5a1cac0800047882 */ /* 0x000fe20000000000 */
[----:B--2---:R-:W-:-:S04]  /*03a0*/  FADD R0, R0, R5 ;  /* 0x0000000500007221 */ /* 0x004fc80000000000 */
[----:B------:R-:W0:Y:S02]  /*03b0*/  F2F.F64.F32 R6, R0 ;  /* 0x0000000000067310 */ /* 0x000e240000201800 */
[----:B0-----:R-:W-:-:S10]  /*03c0*/  DMUL R6, R6, -UR4 ;  /* 0x8000000406067c28 */ /* 0x001fd40008000000 */
[----:B------:R-:W0:Y:S02]  /*03d0*/  F2F.F32.F64 R6, R6 ;  /* 0x0000000600067310 */ /* 0x000e240000301000 */
[----:B0-----:R-:W-:-:S04]  /*03e0*/  FFMA.SAT R3, R6, R3, 0.5 ;  /* 0x3f00000006037423 */ /* 0x001fc80000002003 */
[----:B------:R-:W-:-:S04]  /*03f0*/  FFMA.RM R3, R3, R4, 12582913 ;  /* 0x4b40000103037423 */ /* 0x000fc80000004004 */
[C---:B------:R-:W-:Y:S01]  /*0400*/  FADD R5, R3.reuse, -12583039 ;  /* 0xcb40007f03057421 */ /* 0x040fe20000000000 */
[----:B------:R-:W-:-:S03]  /*0410*/  SHF.L.U32 R3, R3, 0x17, RZ ;  /* 0x0000001703037819 */ /* 0x000fc600000006ff */
[----:B------:R-:W-:-:S04]  /*0420*/  FFMA R5, R6, 1.4426950216293334961, -R5 ;  /* 0x3fb8aa3b06057823 */ /* 0x000fc80000000805 */
[----:B------:R-:W-:-:S04]  /*0430*/  FFMA R5, R6, 1.925963033500011079e-08, R5 ;  /* 0x32a5706006057823 */ /* 0x000fc80000000005 */
[----:B------:R-:W0:Y:S02]  /*0440*/  MUFU.EX2 R4, R5 ;  /* 0x0000000500047308 */ /* 0x000e240000000800 */
[----:B0-----:R-:W-:-:S06]  /*0450*/  FFMA R3, R3, R4, 1 ;  /* 0x3f80000003037423 */ /* 0x001fcc0000000004 */
[----:B------:R-:W0:Y:S08]  /*0460*/  MUFU.RCP R4, R3 ;  /* 0x0000000300047308 */ /* 0x000e300000001000 */
[----:B------:R-:W1:Y:S01]  /*0470*/  FCHK P0, R0, R3 ;  /* 0x0000000300007302 */ /* 0x000e620000000000 */
[----:B0-----:R-:W-:-:S04]  /*0480*/  FFMA R7, -R3, R4, 1 ;  /* 0x3f80000003077423 */ /* 0x001fc80000000104 */
[----:B------:R-:W-:-:S04]  /*0490*/  FFMA R7, R4, R7, R4 ;  /* 0x0000000704077223 */ /* 0x000fc80000000004 */
[----:B------:R-:W-:-:S04]  /*04a0*/  FFMA R4, R0, R7, RZ ;  /* 0x0000000700047223 */ /* 0x000fc800000000ff */
[----:B------:R-:W-:-:S04]  /*04b0*/  FFMA R6, -R3, R4, R0 ;  /* 0x0000000403067223 */ /* 0x000fc80000000100 */
[----:B------:R-:W-:Y:S01]  /*04c0*/  FFMA R7, R7, R6, R4 ;  /* 0x0000000607077223 */ /* 0x000fe20000000004 */
[----:B-1----:R-:W-:Y:S06]  /*04d0*/  @!P0 BRA `(.L_x_2) ;  /* 0x00000000000c8947 */ /* 0x002fec0003800000 */
[----:B------:R-:W-:-:S07]  /*04e0*/  MOV R4, 0x500 ;  /* 0x0000050000047802 */ /* 0x000fce0000000f00 */
[----:B------:R-:W-:Y:S05]  /*04f0*/  CALL.REL.NOINC `($__internal_0_$__cuda_sm3x_div_rn_noftz_f32_slowpath) ;  /* 0x0000000000147944 */ /* 0x000fea0003c00000 */
[----:B------:R-:W-:-:S07]  /*0500*/  IMAD.MOV.U32 R7, RZ, RZ, R0 ;  /* 0x000000ffff077224 */ /* 0x000fce00078e0000 */
.L_x_2:
[----:B------:R-:W0:Y:S02]  /*0510*/  LDC.64 R4, c[0x0][0x380] ;  /* 0x0000e000ff047b82 */ /* 0x000e240000000a00 */
[----:B0-----:R-:W-:-:S05]  /*0520*/  IMAD.WIDE.U32 R2, R2, 0x4, R4 ;  /* 0x0000000402027825 */ /* 0x001fca00078e0004 */
[----:B------:R-:W-:Y:S01]  /*0530*/  STG.E desc[UR6][R2.64], R7 ;  /* 0x0000000702007986 */ /* 0x000fe2000c101906 */
[----:B------:R-:W-:Y:S05]  /*0540*/  EXIT ;  /* 0x000000000000794d */ /* 0x000fea0003800000 */
        .weak           $__internal_0_$__cuda_sm3x_div_rn_noftz_f32_slowpath
        .type           $__internal_0_$__cuda_sm3x_div_rn_noftz_f32_slowpath,@function
        .size           $__internal_0_$__cuda_sm3x_div_rn_noftz_f32_slowpath,(.L_x_117 - $__internal_0_$__cuda_sm3x_div_rn_noftz_f32_slowpath)
$__internal_0_$__cuda_sm3x_div_rn_noftz_f32_slowpath:
[--C-:B------:R-:W-:Y:S01]  /*0550*/  SHF.R.U32.HI R6, RZ, 0x17, R3.reuse ;  /* 0x00000017ff067819 */ /* 0x100fe20000011603 */
[----:B------:R-:W-:Y:S01]  /*0560*/  IMAD.MOV.U32 R8, RZ, RZ, R3 ;  /* 0x000000ffff087224 */ /* 0x000fe200078e0003 */
[----:B------:R-:W-:Y:S02]  /*0570*/  SHF.R.U32.HI R5, RZ, 0x17, R0 ;  /* 0x00000017ff057819 */ /* 0x000fe40000011600 */
[----:B------:R-:W-:Y:S02]  /*0580*/  LOP3.LUT R6, R6, 0xff, RZ, 0xc0, !PT ;  /* 0x000000ff06067812 */ /* 0x000fe400078ec0ff */
[----:B------:R-:W-:Y:S02]  /*0590*/  LOP3.LUT R5, R5, 0xff, RZ, 0xc0, !PT ;  /* 0x000000ff05057812 */ /* 0x000fe400078ec0ff */
[----:B------:R-:W-:Y:S01]  /*05a0*/  MOV R7, R0 ;  /* 0x0000000000077202 */ /* 0x000fe20000000f00 */
[----:B------:R-:W-:Y:S02]  /*05b0*/  VIADD R11, R6, 0xffffffff ;  /* 0xffffffff060b7836 */ /* 0x000fe40000000000 */
[----:B------:R-:W-:-:S03]  /*05c0*/  VIADD R10, R5, 0xffffffff ;  /* 0xffffffff050a7836 */ /* 0x000fc60000000000 */
[----:B------:R-:W-:-:S04]  /*05d0*/  ISETP.GT.U32.AND P0, PT, R11, 0xfd, PT ;  /* 0x000000fd0b00780c */ /* 0x000fc80003f04070 */
[----:B------:R-:W-:-:S13]  /*05e0*/  ISETP.GT.U32.OR P0, PT, R10, 0xfd, P0 ;  /* 0x000000fd0a00780c */ /* 0x000fda0000704470 */
[----:B------:R-:W-:Y:S01]  /*05f0*/  @!P0 IMAD.MOV.U32 R9, RZ, RZ, RZ ;  /* 0x000000ffff098224 */ /* 0x000fe200078e00ff */
[----:B------:R-:W-:Y:S06]  /*0600*/  @!P0 BRA `(.L_x_3) ;  /* 0x00000000005c8947 */ /* 0x000fec0003800000 */
[----:B------:R-:W-:Y:S02]  /*0610*/  FSETP.GTU.FTZ.AND P0, PT, |R0|, +INF , PT ;  /* 0x7f8000000000780b */ /* 0x000fe40003f1c200 */
[----:B------:R-:W-:-:S04]  /*0620*/  FSETP.GTU.FTZ.AND P1, PT, |R3|, +INF , PT ;  /* 0x7f8000000300780b */ /* 0x000fc80003f3c200 */
[----:B------:R-:W-:-:S13]  /*0630*/  PLOP3.LUT P0, PT, P0, P1, PT, 0xf8, 0x8f ;  /* 0x00000000008f781c */ /* 0x000fda0000703f70 */
[----:B------:R-:W-:Y:S05]  /*0640*/  @P0 BRA `(.L_x_4) ;  /* 0x0000000400440947 */ /* 0x000fea0003800000 */
[----:B------:R-:W-:-:S13]  /*0650*/  LOP3.LUT P0, RZ, R8, 0x7fffffff, R7, 0xc8, !PT ;  /* 0x7fffffff08ff7812 */ /* 0x000fda000780c807 */
[----:B------:R-:W-:Y:S05]  /*0660*/  @!P0 BRA `(.L_x_5) ;  /* 0x0000000400348947 */ /* 0x000fea0003800000 */
[C---:B------:R-:W-:Y:S02]  /*0670*/  FSETP.NEU.FTZ.AND P2, PT, |R0|.reuse, +INF , PT ;  /* 0x7f8000000000780b */ /* 0x040fe40003f5d200 */
[----:B------:R-:W-:Y:S02]  /*0680*/  FSETP.NEU.FTZ.AND P1, PT, |R3|, +INF , PT ;  /* 0x7f8000000300780b */ /* 0x000fe40003f3d200 */
[----:B------:R-:W-:-:S11]  /*0690*/  FSETP.NEU.FTZ.AND P0, PT, |R0|, +INF , PT ;  /* 0x7f8000000000780b */ /* 0x000fd60003f1d200 */
[----:B------:R-:W-:Y:S05]  /*06a0*/  @!P1 BRA !P2, `(.L_x_5) ;  /* 0x0000000400249947 */ /* 0x000fea0005000000 */
[----:B------:R-:W-:-:S04]  /*06b0*/  LOP3.LUT P2, RZ, R7, 0x7fffffff, RZ, 0xc0, !PT ;  /* 0x7fffffff07ff7812 */ /* 0x000fc8000784c0ff */
[----:B------:R-:W-:-:S13]  /*06c0*/  PLOP3.LUT P1, PT, P1, P2, PT, 0x2f, 0xf2 ;  /* 0x0000000000f2781c */ /* 0x000fda0000f24577 */
[----:B------:R-:W-:Y:S05]  /*06d0*/  @P1 BRA `(.L_x_6) ;  /* 0x0000000400101947 */ /* 0x000fea0003800000 */
[----:B------:R-:W-:-:S04]  /*06e0*/  LOP3.LUT P1, RZ, R8, 0x7fffffff, RZ, 0xc0, !PT ;  /* 0x7fffffff08ff7812 */ /* 0x000fc8000782c0ff */
[----:B------:R-:W-:-:S13]  /*06f0*/  PLOP3.LUT P0, PT, P0, P1, PT, 0x2f, 0xf2 ;  /* 0x0000000000f2781c */ /* 0x000fda0000702577 */
[----:B------:R-:W-:Y:S05]  /*0700*/  @P0 BRA `(.L_x_7) ;  /* 0x0000000000f80947 */ /* 0x000fea0003800000 */
[----:B------:R-:W-:Y:S02]  /*0710*/  ISETP.GE.AND P0, PT, R10, RZ, PT ;  /* 0x000000ff0a00720c */ /* 0x000fe40003f06270 */
[----:B------:R-:W-:-:S11]  /*0720*/  ISETP.GE.AND P1, PT, R11, RZ, PT ;  /* 0x000000ff0b00720c */ /* 0x000fd60003f26270 */
[----:B------:R-:W-:Y:S01]  /*0730*/  @P0 IMAD.MOV.U32 R9, RZ, RZ, RZ ;  /* 0x000000ffff090224 */ /* 0x000fe200078e00ff */
[----:B------:R-:W-:Y:S01]  /*0740*/  @!P0 MOV R9, 0xffffffc0 ;  /* 0xffffffc000098802 */ /* 0x000fe20000000f00 */
[----:B------:R-:W-:Y:S01]  /*0750*/  @!P0 FFMA R7, R0, 1.84467440737095516160e+19, RZ ;  /* 0x5f80000000078823 */ /* 0x000fe200000000ff */
[----:B------:R-:W-:-:S03]  /*0760*/  @!P1 FFMA R8, R3, 1.84467440737095516160e+19, RZ ;  /* 0x5f80000003089823 */ /* 0x000fc600000000ff */
[----:B------:R-:W-:-:S07]  /*0770*/  @!P1 VIADD R9, R9, 0x40 ;  /* 0x0000004009099836 */ /* 0x000fce0000000000 */
.L_x_3:
[----:B------:R-:W-:Y:S01]  /*0780*/  LEA R3, R6, 0xc0800000, 0x17 ;  /* 0xc080000006037811 */ /* 0x000fe200078eb8ff */
[----:B------:R-:W-:-:S04]  /*0790*/  VIADD R5, R5, 0xffffff81 ;  /* 0xffffff8105057836 */ /* 0x000fc80000000000 */
[----:B------:R-:W-:Y:S01]  /*07a0*/  IMAD.IADD R3, R8, 0x1, -R3 ;  /* 0x0000000108037824 */ /* 0x000fe200078e0a03 */
[C---:B------:R-:W-:Y:S01]  /*07b0*/  IADD3 R6, PT, PT, R5.reuse, 0x7f, -R6 ;  /* 0x0000007f05067810 */ /* 0x040fe20007ffe806 */
[----:B------:R-:W-:Y:S02]  /*07c0*/  IMAD R0, R5, -0x800000, R7 ;  /* 0xff80000005007824 */ /* 0x000fe400078e0207 */
[----:B------:R-:W0:Y:S01]  /*07d0*/  MUFU.RCP R8, R3 ;  /* 0x0000000300087308 */ /* 0x000e220000001000 */
[----:B------:R-:W-:Y:S01]  /*07e0*/  FADD.FTZ R11, -R3, -RZ ;  /* 0x800000ff030b7221 */ /* 0x000fe20000010100 */
[----:B------:R-:W-:-:S03]  /*07f0*/  IADD3 R6, PT, PT, R6, R9, RZ ;  /* 0x0000000906067210 */ /* 0x000fc60007ffe0ff */
[----:B0-----:R-:W-:-:S04]  /*0800*/  FFMA R13, R8, R11, 1 ;  /* 0x3f800000080d7423 */ /* 0x001fc8000000000b */
[----:B------:R-:W-:-:S04]  /*0810*/  FFMA R10, R8, R13, R8 ;  /* 0x0000000d080a7223 */ /* 0x000fc80000000008 */
[----:B------:R-:W-:-:S04]  /*0820*/  FFMA R7, R0, R10, RZ ;  /* 0x0000000a00077223 */ /* 0x000fc800000000ff */
[----:B------:R-:W-:-:S04]  /*0830*/  FFMA R8, R11, R7, R0 ;  /* 0x000000070b087223 */ /* 0x000fc80000000000 */
[----:B------:R-:W-:-:S04]  /*0840*/  FFMA R7, R10, R8, R7 ;  /* 0x000000080a077223 */ /* 0x000fc80000000007 */
[----:B------:R-:W-:-:S04]  /*0850*/  FFMA R8, R11, R7, R0 ;  /* 0x000000070b087223 */ /* 0x000fc80000000000 */
[----:B------:R-:W-:-:S05]  /*0860*/  FFMA R0, R10, R8, R7 ;  /* 0x000000080a007223 */ /* 0x000fca0000000007 */
[----:B------:R-:W-:-:S04]  /*0870*/  SHF.R.U32.HI R3, RZ, 0x17, R0 ;  /* 0x00000017ff037819 */ /* 0x000fc80000011600 */
[----:B------:R-:W-:-:S05]  /*0880*/  LOP3.LUT R3, R3, 0xff, RZ, 0xc0, !PT ;  /* 0x000000ff03037812 */ /* 0x000fca00078ec0ff */
[----:B------:R-:W-:-:S04]  /*0890*/  IMAD.IADD R9, R3, 0x1, R6 ;  /* 0x0000000103097824 */ /* 0x000fc800078e0206 */
[----:B------:R-:W-:-:S05]  /*08a0*/  VIADD R3, R9, 0xffffffff ;  /* 0xffffffff09037836 */ /* 0x000fca0000000000 */
[----:B------:R-:W-:-:S13]  /*08b0*/  ISETP.GE.U32.AND P0, PT, R3, 0xfe, PT ;  /* 0x000000fe0300780c */ /* 0x000fda0003f06070 */
[----:B------:R-:W-:Y:S05]  /*08c0*/  @!P0 BRA `(.L_x_8) ;  /* 0x0000000000808947 */ /* 0x000fea0003800000 */
[----:B------:R-:W-:-:S13]  /*08d0*/  ISETP.GT.AND P0, PT, R9, 0xfe, PT ;  /* 0x000000fe0900780c */ /* 0x000fda0003f04270 */
[----:B------:R-:W-:Y:S05]  /*08e0*/  @P0 BRA `(.L_x_9) ;  /* 0x00000000006c0947 */ /* 0x000fea0003800000 */
[----:B------:R-:W-:-:S13]  /*08f0*/  ISETP.GE.AND P0, PT, R9, 0x1, PT ;  /* 0x000000010900780c */ /* 0x000fda0003f06270 */
[----:B------:R-:W-:Y:S05]  /*0900*/  @P0 BRA `(.L_x_10) ;  /* 0x0000000000980947 */ /* 0x000fea0003800000 */
[----:B------:R-:W-:Y:S02]  /*0910*/  ISETP.GE.AND P0, PT, R9, -0x18, PT ;  /* 0xffffffe80900780c */ /* 0x000fe40003f06270 */
[----:B------:R-:W-:-:S11]  /*0920*/  LOP3.LUT R0, R0, 0x80000000, RZ, 0xc0, !PT ;  /* 0x8000000000007812 */ /* 0x000fd600078ec0ff */
[----:B------:R-:W-:Y:S05]  /*0930*/  @!P0 BRA `(.L_x_10) ;  /* 0x00000000008c8947 */ /* 0x000fea0003800000 */
[CCC-:B------:R-:W-:Y:S01]  /*0940*/  FFMA.RZ R3, R10.reuse, R8.reuse, R7.reuse ;  /* 0x000000080a037223 */ /* 0x1c0fe2000000c007 */
[CCC-:B------:R-:W-:Y:S01]  /*0950*/  FFMA.RM R6, R10.reuse, R8.reuse, R7.reuse ;  /* 0x000000080a067223 */ /* 0x1c0fe20000004007 */
[C---:B------:R-:W-:Y:S02]  /*0960*/  ISETP.NE.AND P2, PT, R9.reuse, RZ, PT ;  /* 0x000000ff0900720c */ /* 0x040fe40003f45270 */
[----:B------:R-:W-:Y:S02]  /*0970*/  ISETP.NE.AND P1, PT, R9, RZ, PT ;  /* 0x000000ff0900720c */ /* 0x000fe40003f25270 */
[----:B------:R-:W-:Y:S01]  /*0980*/  LOP3.LUT R5, R3, 0x7fffff, RZ, 0xc0, !PT ;  /* 0x007fffff03057812 */ /* 0x000fe200078ec0ff */
[----:B------:R-:W-:Y:S01]  /*0990*/  FFMA.RP R3, R10, R8, R7 ;  /* 0x000000080a037223 */ /* 0x000fe20000008007 */
[----:B------:R-:W-:Y:S01]  /*09a0*/  IADD3 R8, PT, PT, R9, 0x20, RZ ;  /* 0x0000002009087810 */ /* 0x000fe20007ffe0ff */
[----:B------:R-:W-:Y:S01]  /*09b0*/  IMAD.MOV R7, RZ, RZ, -R9 ;  /* 0x000000ffff077224 */ /* 0x000fe200078e0a09 */
[----:B------:R-:W-:-:S02]  /*09c0*/  LOP3.LUT R5, R5, 0x800000, RZ, 0xfc, !PT ;  /* 0x0080000005057812 */ /* 0x000fc400078efcff */
[----:B------:R-:W-:Y:S02]  /*09d0*/  FSETP.NEU.FTZ.AND P0, PT, R3, R6, PT ;  /* 0x000000060300720b */ /* 0x000fe40003f1d000 */
[----:B------:R-:W-:Y:S02]  /*09e0*/  SHF.L.U32 R8, R5, R8, RZ ;  /* 0x0000000805087219 */ /* 0x000fe400000006ff */
[----:B------:R-:W-:Y:S02]  /*09f0*/  SEL R6, R7, RZ, P2 ;  /* 0x000000ff07067207 */ /* 0x000fe40001000000 */
[----:B------:R-:W-:Y:S02]  /*0a00*/  ISETP.NE.AND P1, PT, R8, RZ, P1 ;  /* 0x000000ff0800720c */ /* 0x000fe40000f25270 */
[----:B------:R-:W-:Y:S02]  /*0a10*/  SHF.R.U32.HI R6, RZ, R6, R5 ;  /* 0x00000006ff067219 */ /* 0x000fe40000011605 */
[----:B------:R-:W-:-:S02]  /*0a20*/  PLOP3.LUT P0, PT, P0, P1, PT, 0xf8, 0x8f ;  /* 0x00000000008f781c */ /* 0x000fc40000703f70 */
[----:B------:R-:W-:Y:S02]  /*0a30*/  SHF.R.U32.HI R8, RZ, 0x1, R6 ;  /* 0x00000001ff087819 */ /* 0x000fe40000011606 */
[----:B------:R-:W-:-:S04]  /*0a40*/  SEL R3, RZ, 0x1, !P0 ;  /* 0x00000001ff037807 */ /* 0x000fc80004000000 */
[----:B------:R-:W-:-:S04]  /*0a50*/  LOP3.LUT R3, R3, 0x1, R8, 0xf8, !PT ;  /* 0x0000000103037812 */ /* 0x000fc800078ef808 */
[----:B------:R-:W-:-:S05]  /*0a60*/  LOP3.LUT R3, R3, R6, RZ, 0xc0, !PT ;  /* 0x0000000603037212 */ /* 0x000fca00078ec0ff */
[----:B------:R-:W-:-:S05]  /*0a70*/  IMAD.IADD R3, R8, 0x1, R3 ;  /* 0x0000000108037824 */ /* 0x000fca00078e0203 */
[----:B------:R-:W-:Y:S01]  /*0a80*/  LOP3.LUT R0, R3, R0, RZ, 0xfc, !PT ;  /* 0x0000000003007212 */ /* 0x000fe200078efcff */
[----:B------:R-:W-:Y:S06]  /*0a90*/  BRA `(.L_x_10) ;  /* 0x0000000000347947 */ /* 0x000fec0003800000 */
.L_x_9:
[----:B------:R-:W-:-:S04]  /*0aa0*/  LOP3.LUT R0, R0, 0x80000000, RZ, 0xc0, !PT ;  /* 0x8000000000007812 */ /* 0x000fc800078ec0ff */
[----:B------:R-:W-:Y:S01]  /*0ab0*/  LOP3.LUT R0, R0, 0x7f800000, RZ, 0xfc, !PT ;  /* 0x7f80000000007812 */ /* 0x000fe200078efcff */
[----:B------:R-:W-:Y:S06]  /*0ac0*/  BRA `(.L_x_10) ;  /* 0x0000000000287947 */ /* 0x000fec0003800000 */
.L_x_8:
[----:B------:R-:W-:Y:S01]  /*0ad0*/  LEA R0, R6, R0, 0x17 ;  /* 0x0000000006007211 */ /* 0x000fe200078eb8ff */
[----:B------:R-:W-:Y:S06]  /*0ae0*/  BRA `(.L_x_10) ;  /* 0x0000000000207947 */ /* 0x000fec0003800000 */
.L_x_7:
[----:B------:R-:W-:-:S04]  /*0af0*/  LOP3.LUT R0, R8, 0x80000000, R7, 0x48, !PT ;  /* 0x8000000008007812 */ /* 0x000fc800078e4807 */
[----:B------:R-:W-:Y:S01]  /*0b00*/  LOP3.LUT R0, R0, 0x7f800000, RZ, 0xfc, !PT ;  /* 0x7f80000000007812 */ /* 0x000fe200078efcff */
[----:B------:R-:W-:Y:S06]  /*0b10*/  BRA `(.L_x_10) ;  /* 0x0000000000147947 */ /* 0x000fec0003800000 */
.L_x_6:
[----:B------:R-:W-:Y:S01]  /*0b20*/  LOP3.LUT R0, R8, 0x80000000, R7, 0x48, !PT ;  /* 0x8000000008007812 */ /* 0x000fe200078e4807 */
[----:B------:R-:W-:Y:S06]  /*0b30*/  BRA `(.L_x_10) ;  /* 0x00000000000c7947 */ /* 0x000fec0003800000 */
.L_x_5:
[----:B------:R-:W0:Y:S01]  /*0b40*/  MUFU.RSQ R0, -QNAN ;  /* 0xffc0000000007908 */ /* 0x000e220000001400 */
[----:B------:R-:W-:Y:S05]  /*0b50*/  BRA `(.L_x_10) ;  /* 0x0000000000047947 */ /* 0x000fea0003800000 */
.L_x_4:
[----:B------:R-:W-:-:S07]  /*0b60*/  FADD.FTZ R0, R0, R3 ;  /* 0x0000000300007221 */ /* 0x000fce0000010000 */
.L_x_10:
[----:B------:R-:W-:-:S04]  /*0b70*/  IMAD.MOV.U32 R5, RZ, RZ, 0x0 ;  /* 0x00000000ff057424 */ /* 0x000fc800078e00ff */
[----:B0-----:R-:W-:Y:S05]  /*0b80*/  RET.REL.NODEC R4 `(_Z15gemvGeluKernel4PfS_S_S_) ;  /* 0xfffffff4041c7950 */ /* 0x001fea0003c3ffff */
.L_x_11:
[----:B------:R-:W-:-:S00]  /*0b90*/  BRA `(.L_x_11) ;  /* 0xfffffffc00fc7947 */ /* 0x000fc0000383ffff */
[----:B------:R-:W-:-:S00]  /*0ba0*/  NOP ;  /* 0x0000000000007918 */ /* 0x000fc00000000000 */
        /* <DEDUP_REMOVED lines=13> */
.L_x_117:


//--------------------- .text._Z14gemvSumKernel4PfS_S_S_ --------------------------
	.section	.text._Z14gemvSumKernel4PfS_S_S_,"ax",@progbits
	.align	128
        .global         _Z14gemvSumKernel4PfS_S_S_
        .type           _Z14gemvSumKernel4PfS_S_S_,@function
        .size           _Z14gemvSumKernel4PfS_S_S_,(.L_x_127 - _Z14gemvSumKernel4PfS_S_S_)
        .other          _Z14gemvSumKernel4PfS_S_S_,@"STO_CUDA_ENTRY STV_DEFAULT"
_Z14gemvSumKernel4PfS_S_S_:
.text._Z14gemvSumKernel4PfS_S_S_:
[----:B------:R-:W-:Y:S01]  /*0000*/  LDC R1, c[0x0][0x37c] ;  /* 0x0000df00ff017b82 */ /* 0x000fe20000000800 */
[----:B------:R-:W0:Y:S01]  /*0010*/  S2R R3, SR_TID.X ;  /* 0x0000000000037919 */ /* 0x000e220000002100 */
[----:B------:R-:W1:Y:S06]  /*0020*/  LDCU UR8, c[0x0][0x360] ;  /* 0x00006c00ff0877ac */ /* 0x000e6c0008000800 */
[----:B------:R-:W2:Y:S01]  /*0030*/  LDC.64 R6, c[0x0][0x390] ;  /* 0x0000e400ff067b82 */ /* 0x000ea20000000a00 */
[----:B------:R-:W1:Y:S01]  /*0040*/  S2R R0, SR_CTAID.X ;  /* 0x0000000000007919 */ /* 0x000e620000002500 */
[----:B------:R-:W3:Y:S06]  /*0050*/  LDCU.64 UR6, c[0x0][0x358] ;  /* 0x00006b00ff0677ac */ /* 0x000eec0008000a00 */
[----:B------:R-:W4:Y:S01]  /*0060*/  LDC.64 R4, c[0x0][0x388] ;  /* 0x0000e200ff047b82 */ /* 0x000f220000000a00 */
[----:B0-----:R-:W-:Y:S01]  /*0070*/  SHF.L.U32 R2, R3, 0x2, RZ ;  /* 0x0000000203027819 */ /* 0x001fe200000006ff */
[----:B-1----:R-:W-:-:S04]  /*0080*/  IMAD R8, R0, UR8, R3 ;  /* 0x0000000800087c24 */ /* 0x002fc8000f8e0203 */
[----:B--2---:R-:W-:Y:S01]  /*0090*/  IMAD.WIDE.U32 R6, R2, 0x4, R6 ;  /* 0x0000000402067825 */ /* 0x004fe200078e0006 */
[----:B------:R-:W-:-:S04]  /*00a0*/  SHF.L.U32 R9, R8, 0x2, RZ ;  /* 0x0000000208097819 */ /* 0x000fc800000006ff */
[----:B---3--:R-:W2:Y:S01]  /*00b0*/  LDG.E R11, desc[UR6][R6.64+0x4] ;  /* 0x00000406060b7981 */ /* 0x008ea2000c1e1900 */
[----:B----4-:R-:W-:-:S03]  /*00c0*/  IMAD.WIDE.U32 R4, R9, 0x4, R4 ;  /* 0x0000000409047825 */ /* 0x010fc600078e0004 */
        /* <DEDUP_REMOVED lines=12> */
[----:B0-----:R-:W-:Y:S01]  /*0190*/  IADD3 R4, PT, PT, R2, UR4, RZ ;  /* 0x0000000402047c10 */ /* 0x001fe2000fffe0ff */
[----:B--2---:R-:W-:-:S04]  /*01a0*/  FMUL R11, R10, R11 ;  /* 0x0000000b0a0b7220 */ /* 0x004fc80000400000 */
[----:B----4-:R-:W-:-:S04]  /*01b0*/  FFMA R8, R8, R9, R11 ;  /* 0x0000000908087223 */ /* 0x010fc8000000000b */
[----:B---3--:R-:W-:-:S04]  /*01c0*/  FFMA R8, R13, R12, R8 ;  /* 0x0000000c0d087223 */ /* 0x008fc80000000008 */
[----:B-----5:R-:W-:-:S05]  /*01d0*/  FFMA R15, R15, R14, R8 ;  /* 0x0000000e0f0f7223 */ /* 0x020fca0000000008 */
[----:B------:R0:W-:Y:S01]  /*01e0*/  STS [R2+UR4], R15 ;  /* 0x0000000f02007988 */ /* 0x0001e20008000804 */
[----:B------:R-:W-:Y:S06]  /*01f0*/  BAR.SYNC.DEFER_BLOCKING 0x0 ;  /* 0x0000000000007b1d */ /* 0x000fec0000010000 */
[----:B------:R-:W-:Y:S05]  /*0200*/  BRA.U !UP0, `(.L_x_12) ;  /* 0x0000000108347547 */ /* 0x000fea000b800000 */
[----:B------:R-:W-:Y:S01]  /*0210*/  HFMA2 R6, -RZ, RZ, 0, 5.9604644775390625e-08 ;  /* 0x00000001ff067431 */ /* 0x000fe200000001ff */
[----:B------:R-:W-:-:S07]  /*0220*/  IADD3 R5, PT, PT, -R3, UR8, RZ ;  /* 0x0000000803057c10 */ /* 0x000fce000fffe1ff */
.L_x_13:
[----:B------:R-:W-:-:S04]  /*0230*/  LOP3.LUT P0, RZ, R6, R3, RZ, 0xc0, !PT ;  /* 0x0000000306ff7212 */ /* 0x000fc8000780c0ff */
[----:B------:R-:W-:-:S13]  /*0240*/  ISETP.GE.OR P0, PT, R6, R5, P0 ;  /* 0x000000050600720c */ /* 0x000fda0000706670 */
[C---:B------:R-:W-:Y:S01]  /*0250*/  @!P0 LEA R7, R6.reuse, R4, 0x2 ;  /* 0x0000000406078211 */ /* 0x040fe200078e10ff */
[----:B------:R-:W-:Y:S01]  /*0260*/  @!P0 LDS R8, [R2+UR4] ;  /* 0x0000000402088984 */ /* 0x000fe20008000800 */
[----:B------:R-:W-:-:S04]  /*0270*/  SHF.L.U32 R6, R6, 0x1, RZ ;  /* 0x0000000106067819 */ /* 0x000fc800000006ff */
[----:B------:R-:W1:Y:S02]  /*0280*/  @!P0 LDS R7, [R7] ;  /* 0x0000000007078984 */ /* 0x000e640000000800 */
[----:B-1----:R-:W-:-:S05]  /*0290*/  @!P0 FADD R9, R7, R8 ;  /* 0x0000000807098221 */ /* 0x002fca0000000000 */
[----:B------:R1:W-:Y:S01]  /*02a0*/  @!P0 STS [R2+UR4], R9 ;  /* 0x0000000902008988 */ /* 0x0003e20008000804 */
[----:B------:R-:W-:Y:S01]  /*02b0*/  BAR.SYNC.DEFER_BLOCKING 0x0 ;  /* 0x0000000000007b1d */ /* 0x000fe20000010000 */
[----:B------:R-:W-:-:S13]  /*02c0*/  ISETP.GE.AND P0, PT, R6, UR8, PT ;  /* 0x0000000806007c0c */ /* 0x000fda000bf06270 */
[----:B-1----:R-:W-:Y:S05]  /*02d0*/  @!P0 BRA `(.L_x_13) ;  /* 0xfffffffc00d48947 */ /* 0x002fea000383ffff */
.L_x_12:
[----:B------:R-:W-:Y:S05]  /*02e0*/  @P1 EXIT ;  /* 0x000000000000194d */ /* 0x000fea0003800000 */
[----:B0-----:R-:W0:Y:S08]  /*02f0*/  LDC.64 R2, c[0x0][0x398] ;  /* 0x0000e600ff027b82 */ /* 0x001e300000000a00 */
[----:B------:R-:W1:Y:S01]  /*0300*/  LDC.64 R4, c[0x0][0x380] ;  /* 0x0000e000ff047b82 */ /* 0x000e620000000a00 */
[----:B0-----:R-:W-:-:S06]  /*0310*/  IMAD.WIDE.U32 R2, R0, 0x4, R2 ;  /* 0x0000000400027825 */ /* 0x001fcc00078e0002 */
[----:B------:R-:W2:Y:S01]  /*0320*/  LDG.E R3, desc[UR6][R2.64] ;  /* 0x0000000602037981 */ /* 0x000ea2000c1e1900 */
[----:B-1----:R-:W-:-:S05]  /*0330*/  IMAD.WIDE.U32 R4, R0, 0x4, R4 ;  /* 0x0000000400047825 */ /* 0x002fca00078e0004 */
[----:B------:R-:W3:Y:S01]  /*0340*/  LDG.E R7, desc[UR6][R4.64] ;  /* 0x0000000604077981 */ /* 0x000ee2000c1e1900 */
[----:B------:R-:W0:Y:S01]  /*0350*/  S2UR UR5, SR_CgaCtaId ;  /* 0x00000000000579c3 */ /* 0x000e220000008800 */
[----:B------:R-:W-:Y:S02]  /*0360*/  UMOV UR4, 0x400 ;  /* 0x0000040000047882 */ /* 0x000fe40000000000 */
[----:B0-----:R-:W-:-:S09]  /*0370*/  ULEA UR4, UR5, UR4, 0x18 ;  /* 0x0000000405047291 */ /* 0x001fd2000f8ec0ff */
[----:B------:R-:W2:Y:S02]  /*0380*/  LDS R0, [UR4] ;  /* 0x00000004ff007984 */ /* 0x000ea40008000800 */
[----:B--2---:R-:W-:-:S04]  /*0390*/  FADD R0, R0, R3 ;  /* 0x0000000300007221 */ /* 0x004fc80000000000 */
[----:B---3--:R-:W-:-:S05]  /*03a0*/  FADD R7, R0, R7 ;  /* 0x0000000700077221 */ /* 0x008fca0000000000 */
[----:B------:R-:W-:Y:S01]  /*03b0*/  STG.E desc[UR6][R4.64], R7 ;  /* 0x0000000704007986 */ /* 0x000fe2000c101906 */
[----:B------:R-:W-:Y:S05]  /*03c0*/  EXIT ;  /* 0x000000000000794d */ /* 0x000fea0003800000 */
.L_x_14:
        /* <DEDUP_REMOVED lines=11> */
.L_x_127:


//--------------------- .text._Z11gemvKernel4PfS_S_S_ --------------------------
	.section	.text._Z11gemvKernel4PfS_S_S_,"ax",@progbits
	.align	128
        .global         _Z11gemvKernel4PfS_S_S_
        .type           _Z11gemvKernel4PfS_S_S_,@function
        .size           _Z11gemvKernel4PfS_S_S_,(.L_x_128 - _Z11gemvKernel4PfS_S_S_)
        .other          _Z11gemvKernel4PfS_S_S_,@"STO_CUDA_ENTRY STV_DEFAULT"
_Z11gemvKernel4PfS_S_S_:
.text._Z11gemvKernel4PfS_S_S_:
        /* <DEDUP_REMOVED lines=35> */
.L_x_16:
        /* <DEDUP_REMOVED lines=11> */
.L_x_15:
[----:B------:R-:W-:Y:S05]  /*02e0*/  @P1 EXIT ;  /* 0x000000000000194d */ /* 0x000fea0003800000 */
[----:B0-----:R-:W0:Y:S08]  /*02f0*/  LDC.64 R2, c[0x0][0x398] ;  /* 0x0000e600ff027b82 */ /* 0x001e300000000a00 */
[----:B------:R-:W1:Y:S01]  /*0300*/  S2UR UR5, SR_CgaCtaId ;  /* 0x00000000000579c3 */ /* 0x000e620000008800 */
[----:B------:R-:W-:-:S07]  /*0310*/  UMOV UR4, 0x400 ;  /* 0x0000040000047882 */ /* 0x000fce0000000000 */
[----:B------:R-:W2:Y:S01]  /*0320*/  LDC.64 R4, c[0x0][0x380] ;  /* 0x0000e000ff047b82 */ /* 0x000ea20000000a00 */
[----:B0-----:R-:W-:-:S04]  /*0330*/  ISETP.NE.U32.AND P0, PT, R2, RZ, PT ;  /* 0x000000ff0200720c */ /* 0x001fc80003f05070 */
[----:B------:R-:W-:-:S13]  /*0340*/  ISETP.NE.AND.EX P0, PT, R3, RZ, PT, P0 ;  /* 0x000000ff0300720c */ /* 0x000fda0003f05300 */
[----:B------:R-:W0:Y:S02]  /*0350*/  @P0 LDC.64 R2, c[0x0][0x398] ;  /* 0x0000e600ff020b82 */ /* 0x000e240000000a00 */
[----:B0-----:R-:W-:-:S06]  /*0360*/  @P0 IMAD.WIDE.U32 R2, R0, 0x4, R2 ;  /* 0x0000000400020825 */ /* 0x001fcc00078e0002 */
[----:B------:R-:W3:Y:S01]  /*0370*/  @P0 LDG.E R2, desc[UR6][R2.64] ;  /* 0x0000000602020981 */ /* 0x000ee2000c1e1900 */
[----:B-1----:R-:W-:Y:S01]  /*0380*/  ULEA UR4, UR5, UR4, 0x18 ;  /* 0x0000000405047291 */ /* 0x002fe2000f8ec0ff */
[----:B--2---:R-:W-:-:S08]  /*0390*/  IMAD.WIDE.U32 R4, R0, 0x4, R4 ;  /* 0x0000000400047825 */ /* 0x004fd000078e0004 */
[----:B------:R-:W3:Y:S02]  /*03a0*/  LDS R7, [UR4] ;  /* 0x00000004ff077984 */ /* 0x000ee40008000800 */
[----:B---3--:R-:W-:-:S05]  /*03b0*/  @P0 FADD R7, R7, R2 ;  /* 0x0000000207070221 */ /* 0x008fca0000000000 */
[----:B------:R-:W-:Y:S01]  /*03c0*/  STG.E desc[UR6][R4.64], R7 ;  /* 0x0000000704007986 */ /* 0x000fe2000c101906 */
[----:B------:R-:W-:Y:S05]  /*03d0*/  EXIT ;  /* 0x000000000000794d */ /* 0x000fea0003800000 */
.L_x_17:
        /* <DEDUP_REMOVED lines=10> */
.L_x_128:


//--------------------- .text._Z20attn2AggregateKerneliPfS_ --------------------------
	.section	.text._Z20attn2AggregateKerneliPfS_,"ax",@progbits
	.align	128
        .global         _Z20attn2AggregateKerneliPfS_
        .type           _Z20attn2AggregateKerneliPfS_,@function
        .size           _Z20attn2AggregateKerneliPfS_,(.L_x_118 - _Z20attn2AggregateKerneliPfS_)
        .other          _Z20attn2AggregateKerneliPfS_,@"STO_CUDA_ENTRY STV_DEFAULT"
_Z20attn2AggregateKerneliPfS_:
.text._Z20attn2AggregateKerneliPfS_:
[----:B------:R-:W-:Y:S01]  /*0000*/  LDC R1, c[0x0][0x37c] ;  /* 0x0000df00ff017b82 */ /* 0x000fe20000000800 */
[----:B------:R-:W0:Y:S07]  /*0010*/  S2R R0, SR_TID.Y ;  /* 0x0000000000007919 */ /* 0x000e2e0000002200 */
[----:B------:R-:W1:Y:S01]  /*0020*/  LDC R13, c[0x0][0x360] ;  /* 0x0000d800ff0d7b82 */ /* 0x000e620000000800 */
[----:B------:R-:W2:Y:S01]  /*0030*/  LDCU.64 UR6, c[0x0][0x358] ;  /* 0x00006b00ff0677ac */ /* 0x000ea20008000a00 */
[----:B------:R-:W3:Y:S06]  /*0040*/  S2R R12, SR_TID.X ;  /* 0x00000000000c7919 */ /* 0x000eec0000002100 */
[----:B------:R-:W4:Y:S08]  /*0050*/  S2UR UR8, SR_CTAID.X ;  /* 0x00000000000879c3 */ /* 0x000f300000002500 */
[----:B------:R-:W4:Y:S08]  /*0060*/  LDC R19, c[0x0][0x380] ;  /* 0x0000e000ff137b82 */ /* 0x000f300000000800 */
[----:B------:R-:W5:Y:S01]  /*0070*/  LDC.64 R6, c[0x0][0x390] ;  /* 0x0000e400ff067b82 */ /* 0x000f620000000a00 */
[----:B-1----:R-:W-:-:S04]  /*0080*/  SHF.L.U32 R13, R13, 0x2, RZ ;  /* 0x000000020d0d7819 */ /* 0x002fc800000006ff */
[----:B------:R-:W-:Y:S02]  /*0090*/  IADD3 R15, PT, PT, R13, 0x2, RZ ;  /* 0x000000020d0f7810 */ /* 0x000fe40007ffe0ff */
[----:B0-----:R-:W-:Y:S02]  /*00a0*/  SHF.L.U32 R16, R0, 0x1, RZ ;  /* 0x0000000100107819 */ /* 0x001fe400000006ff */
[C---:B---3--:R-:W-:Y:S02]  /*00b0*/  ISETP.NE.AND P0, PT, R12.reuse, RZ, PT ;  /* 0x000000ff0c00720c */ /* 0x048fe40003f05270 */
[----:B------:R-:W-:Y:S01]  /*00c0*/  SHF.L.U32 R14, R12, 0x2, RZ ;  /* 0x000000020c0e7819 */ /* 0x000fe200000006ff */
[----:B----4-:R-:W-:-:S04]  /*00d0*/  IMAD R2, R19, UR8, R16 ;  /* 0x0000000813027c24 */ /* 0x010fc8000f8e0210 */
[----:B------:R-:W-:-:S04]  /*00e0*/  IMAD R3, R15, R2, RZ ;  /* 0x000000020f037224 */ /* 0x000fc800078e02ff */
[----:B-----5:R-:W-:-:S05]  /*00f0*/  IMAD.WIDE R6, R3, 0x4, R6 ;  /* 0x0000000403067825 */ /* 0x020fca00078e0206 */
[----:B--2---:R-:W2:Y:S01]  /*0100*/  @!P0 LDG.E R8, desc[UR6][R6.64] ;  /* 0x0000000606088981 */ /* 0x004ea2000c1e1900 */
[----:B------:R-:W-:-:S03]  /*0110*/  IMAD.WIDE.U32 R10, R14, 0x4, R6 ;  /* 0x000000040e0a7825 */ /* 0x000fc600078e0006 */
[----:B------:R-:W2:Y:S04]  /*0120*/  @!P0 LDG.E R9, desc[UR6][R6.64+0x4] ;  /* 0x0000040606098981 */ /* 0x000ea8000c1e1900 */
[----:B------:R-:W3:Y:S04]  /*0130*/  LDG.E R2, desc[UR6][R10.64+0x8] ;  /* 0x000008060a027981 */ /* 0x000ee8000c1e1900 */
[----:B------:R-:W3:Y:S04]  /*0140*/  LDG.E R3, desc[UR6][R10.64+0xc] ;  /* 0x00000c060a037981 */ /* 0x000ee8000c1e1900 */
[----:B------:R-:W4:Y:S04]  /*0150*/  LDG.E R4, desc[UR6][R10.64+0x10] ;  /* 0x000010060a047981 */ /* 0x000f28000c1e1900 */
[----:B------:R-:W4:Y:S01]  /*0160*/  LDG.E R5, desc[UR6][R10.64+0x14] ;  /* 0x000014060a057981 */ /* 0x000f22000c1e1900 */
[----:B------:R-:W0:Y:S01]  /*0170*/  S2UR UR5, SR_CgaCtaId ;  /* 0x00000000000579c3 */ /* 0x000e220000008800 */
[----:B------:R-:W-:Y:S01]  /*0180*/  UMOV UR4, 0x400 ;  /* 0x0000040000047882 */ /* 0x000fe20000000000 */
[----:B------:R-:W-:Y:S01]  /*0190*/  IMAD R17, R15, R0, RZ ;  /* 0x000000000f117224 */ /* 0x000fe200078e02ff */
[----:B------:R-:W-:Y:S01]  /*01a0*/  IADD3 R18, PT, PT, R16, 0x1, RZ ;  /* 0x0000000110127810 */ /* 0x000fe20007ffe0ff */
[----:B0-----:R-:W-:-:S06]  /*01b0*/  ULEA UR4, UR5, UR4, 0x18 ;  /* 0x0000000405047291 */ /* 0x001fcc000f8ec0ff */
[----:B------:R-:W-:-:S04]  /*01c0*/  LEA R16, R17, UR4, 0x2 ;  /* 0x0000000411107c11 */ /* 0x000fc8000f8e10ff */
[----:B------:R-:W-:Y:S02]  /*01d0*/  LEA R17, R12, R16, 0x4 ;  /* 0x000000100c117211 */ /* 0x000fe400078e20ff */
[----:B------:R-:W-:Y:S01]  /*01e0*/  ISETP.GE.AND P1, PT, R18, R19, PT ;  /* 0x000000131200720c */ /* 0x000fe20003f26270 */
[----:B------:R-:W0:Y:S01]  /*01f0*/  LDCU UR5, c[0x0][0x364] ;  /* 0x00006c80ff0577ac */ /* 0x000e220008000800 */
[----:B------:R-:W-:Y:S01]  /*0200*/  BSSY.RECONVERGENT B0, `(.L_x_18) ;  /* 0x0000029000007945 */ /* 0x000fe20003800200 */
[----:B--2---:R1:W-:Y:S04]  /*0210*/  @!P0 STS.64 [R16], R8 ;  /* 0x0000000810008388 */ /* 0x0043e80000000a00 */
[----:B---3--:R1:W-:Y:S04]  /*0220*/  STS.64 [R17+0x8], R2 ;  /* 0x0000080211007388 */ /* 0x0083e80000000a00 */
[----:B----4-:R1:W-:Y:S02]  /*0230*/  STS.64 [R17+0x10], R4 ;  /* 0x0000100411007388 */ /* 0x0103e40000000a00 */
[----:B0-----:R-:W-:Y:S05]  /*0240*/  @P1 BRA `(.L_x_19) ;  /* 0x0000000000901947 */ /* 0x001fea0003800000 */
[----:B------:R-:W-:Y:S01]  /*0250*/  IMAD.WIDE.U32 R6, R13, 0x4, R6 ;  /* 0x000000040d067825 */ /* 0x000fe200078e0006 */
[----:B-1----:R-:W0:Y:S04]  /*0260*/  LDS.64 R8, [R16] ;  /* 0x0000000010087984 */ /* 0x002e280000000a00 */
[----:B------:R-:W0:Y:S01]  /*0270*/  LDG.E R25, desc[UR6][R6.64+0x8] ;  /* 0x0000080606197981 */ /* 0x000e22000c1e1900 */
[----:B------:R-:W-:-:S03]  /*0280*/  IMAD.WIDE.U32 R18, R14, 0x4, R6 ;  /* 0x000000040e127825 */ /* 0x000fc600078e0006 */
[----:B------:R1:W2:Y:S04]  /*0290*/  LDG.E R23, desc[UR6][R6.64+0xc] ;  /* 0x00000c0606177981 */ /* 0x0002a8000c1e1900 */
[----:B------:R-:W3:Y:S04]  /*02a0*/  LDG.E R11, desc[UR6][R18.64+0x10] ;  /* 0x00001006120b7981 */ /* 0x000ee8000c1e1900 */
[----:B------:R-:W4:Y:S04]  /*02b0*/  LDG.E R20, desc[UR6][R18.64+0x14] ;  /* 0x0000140612147981 */ /* 0x000f28000c1e1900 */
[----:B------:R-:W5:Y:S04]  /*02c0*/  LDG.E R21, desc[UR6][R18.64+0x18] ;  /* 0x0000180612157981 */ /* 0x000f68000c1e1900 */
[----:B------:R1:W2:Y:S01]  /*02d0*/  LDG.E R22, desc[UR6][R18.64+0x1c] ;  /* 0x00001c0612167981 */ /* 0x0002a2000c1e1900 */
[----:B0-----:R-:W-:-:S04]  /*02e0*/  FSETP.GT.AND P0, PT, R25, R8, PT ;  /* 0x000000081900720b */ /* 0x001fc80003f04000 */
[----:B------:R-:W-:-:S05]  /*02f0*/  FSEL R10, R25, R8, P0 ;  /* 0x00000008190a7208 */ /* 0x000fca0000000000 */
[--C-:B------:R-:W-:Y:S01]  /*0300*/  FADD R8, R8, -R10.reuse ;  /* 0x8000000a08087221 */ /* 0x100fe20000000000 */
[----:B------:R-:W-:-:S03]  /*0310*/  FADD R25, R25, -R10 ;  /* 0x8000000a19197221 */ /* 0x000fc60000000000 */
[----:B------:R-:W-:Y:S01]  /*0320*/  FMUL R8, R8, 1.4426950216293334961 ;  /* 0x3fb8aa3b08087820 */ /* 0x000fe20000400000 */
[----:B------:R-:W-:-:S04]  /*0330*/  FMUL R25, R25, 1.4426950216293334961 ;  /* 0x3fb8aa3b19197820 */ /* 0x000fc80000400000 */
[----:B------:R-:W-:Y:S02]  /*0340*/  FSETP.GEU.AND P0, PT, R8, -126, PT ;  /* 0xc2fc00000800780b */ /* 0x000fe40003f0e000 */
[----:B------:R-:W-:-:S11]  /*0350*/  FSETP.GEU.AND P1, PT, R25, -126, PT ;  /* 0xc2fc00001900780b */ /* 0x000fd60003f2e000 */
[----:B------:R-:W-:Y:S02]  /*0360*/  @!P0 FMUL R8, R8, 0.5 ;  /* 0x3f00000008088820 */ /* 0x000fe40000400000 */
[----:B------:R-:W-:Y:S02]  /*0370*/  @!P1 FMUL R25, R25, 0.5 ;  /* 0x3f00000019199820 */ /* 0x000fe40000400000 */
[----:B-1----:R-:W0:Y:S08]  /*0380*/  MUFU.EX2 R6, R8 ;  /* 0x0000000800067308 */ /* 0x002e300000000800 */
[----:B------:R-:W1:Y:S01]  /*0390*/  MUFU.EX2 R18, R25 ;  /* 0x0000001900127308 */ /* 0x000e620000000800 */
[----:B0-----:R-:W-:-:S04]  /*03a0*/  @!P0 FMUL R6, R6, R6 ;  /* 0x0000000606068220 */ /* 0x001fc80000400000 */
[----:B------:R-:W-:Y:S01]  /*03b0*/  FMUL R24, R9, R6 ;  /* 0x0000000609187220 */ /* 0x000fe20000400000 */
[----:B-1----:R-:W-:-:S04]  /*03c0*/  @!P1 FMUL R18, R18, R18 ;  /* 0x0000001212129220 */ /* 0x002fc80000400000 */
[C---:B---3--:R-:W-:Y:S01]  /*03d0*/  FMUL R7, R18.reuse, R11 ;  /* 0x0000000b12077220 */ /* 0x048fe20000400000 */
[C---:B----4-:R-:W-:Y:S01]  /*03e0*/  FMUL R20, R18.reuse, R20 ;  /* 0x0000001412147220 */ /* 0x050fe20000400000 */
[C---:B-----5:R-:W-:Y:S01]  /*03f0*/  FMUL R21, R18.reuse, R21 ;  /* 0x0000001512157220 */ /* 0x060fe20000400000 */
[----:B--2---:R-:W-:Y:S01]  /*0400*/  FMUL R22, R18, R22 ;  /* 0x0000001612167220 */ /* 0x004fe20000400000 */
[----:B------:R-:W-:Y:S01]  /*0410*/  FFMA R11, R23, R18, R24 ;  /* 0x00000012170b7223 */ /* 0x000fe20000000018 */
[-C--:B------:R-:W-:Y:S01]  /*0420*/  FFMA R2, R2, R6.reuse, R7 ;  /* 0x0000000602027223 */ /* 0x080fe20000000007 */
[-C--:B------:R-:W-:Y:S01]  /*0430*/  FFMA R3, R3, R6.reuse, R20 ;  /* 0x0000000603037223 */ /* 0x080fe20000000014 */
[-C--:B------:R-:W-:Y:S01]  /*0440*/  FFMA R4, R4, R6.reuse, R21 ;  /* 0x0000000604047223 */ /* 0x080fe20000000015 */
[----:B------:R-:W-:Y:S01]  /*0450*/  FFMA R5, R5, R6, R22 ;  /* 0x0000000605057223 */ /* 0x000fe20000000016 */
[----:B------:R0:W-:Y:S04]  /*0460*/  STS.64 [R16], R10 ;  /* 0x0000000a10007388 */ /* 0x0001e80000000a00 */
[----:B------:R0:W-:Y:S04]  /*0470*/  STS.64 [R17+0x8], R2 ;  /* 0x0000080211007388 */ /* 0x0001e80000000a00 */
[----:B------:R0:W-:Y:S02]  /*0480*/  STS.64 [R17+0x10], R4 ;  /* 0x0000100411007388 */ /* 0x0001e40000000a00 */
.L_x_19:
[----:B------:R-:W-:Y:S05]  /*0490*/  BSYNC.RECONVERGENT B0 ;  /* 0x0000000000007941 */ /* 0x000fea0003800200 */
.L_x_18:
[----:B------:R-:W-:Y:S01]  /*04a0*/  BAR.SYNC.DEFER_BLOCKING 0x0 ;  /* 0x0000000000007b1d */ /* 0x000fe20000010000 */
[----:B------:R-:W-:-:S09]  /*04b0*/  UISETP.GE.U32.AND UP0, UPT, UR5, 0x2, UPT ;  /* 0x000000020500788c */ /* 0x000fd2000bf06070 */
[----:B------:R-:W-:Y:S05]  /*04c0*/  BRA.U !UP0, `(.L_x_20) ;  /* 0x0000000108cc7547 */ /* 0x000fea000b800000 */
[----:B------:R-:W-:Y:S01]  /*04d0*/  IADD3 R18, PT, PT, -R0, UR5, RZ ;  /* 0x0000000500127c10 */ /* 0x000fe2000fffe1ff */
[----:B------:R-:W-:-:S06]  /*04e0*/  UMOV UR4, 0x1 ;  /* 0x0000000100047882 */ /* 0x000fcc0000000000 */
.L_x_23:
[----:B------:R-:W-:Y:S01]  /*04f0*/  LOP3.LUT P0, RZ, R0, UR4, RZ, 0xc0, !PT ;  /* 0x0000000400ff7c12 */ /* 0x000fe2000f80c0ff */
[----:B------:R-:W-:Y:S03]  /*0500*/  BSSY.RECONVERGENT B0, `(.L_x_21) ;  /* 0x000002a000007945 */ /* 0x000fe60003800200 */
[----:B------:R-:W-:-:S13]  /*0510*/  ISETP.LE.OR P0, PT, R18, UR4, P0 ;  /* 0x0000000412007c0c */ /* 0x000fda0008703670 */
[----:B--2---:R-:W-:Y:S05]  /*0520*/  @P0 BRA `(.L_x_22) ;  /* 0x00000000009c0947 */ /* 0x004fea0003800000 */
[----:B-1----:R-:W-:Y:S01]  /*0530*/  LEA R9, R15, R16, 0x2 ;  /* 0x000000100f097211 */ /* 0x002fe200078e10ff */
[----:B0-----:R-:W-:Y:S04]  /*0540*/  LDS.64 R4, [R16] ;  /* 0x0000000010047984 */ /* 0x001fe80000000a00 */
[----:B------:R0:W1:Y:S02]  /*0550*/  LDS.64 R6, [R9] ;  /* 0x0000000009067984 */ /* 0x0000640000000a00 */
[----:B0-----:R-:W-:Y:S02]  /*0560*/  LEA R9, R12, R9, 0x4 ;  /* 0x000000090c097211 */ /* 0x001fe400078e20ff */
[----:B-1----:R-:W-:-:S04]  /*0570*/  FSETP.GT.AND P0, PT, R6, R4, PT ;  /* 0x000000040600720b */ /* 0x002fc80003f04000 */
        /* <DEDUP_REMOVED lines=9> */
[----:B------:R-:W0:Y:S08]  /*0610*/  MUFU.EX2 R6, R10 ;  /* 0x0000000a00067308 */ /* 0x000e300000000800 */
[----:B------:R-:W1:Y:S01]  /*0620*/  MUFU.EX2 R8, R11 ;  /* 0x0000000b00087308 */ /* 0x000e620000000800 */
[----:B0-----:R-:W-:-:S04]  /*0630*/  @!P0 FMUL R6, R6, R6 ;  /* 0x0000000606068220 */ /* 0x001fc80000400000 */
[----:B------:R-:W-:Y:S01]  /*0640*/  FMUL R4, R5, R6 ;  /* 0x0000000605047220 */ /* 0x000fe20000400000 */
[----:B-1----:R-:W-:-:S04]  /*0650*/  @!P1 FMUL R8, R8, R8 ;  /* 0x0000000808089220 */ /* 0x002fc80000400000 */
[----:B------:R-:W-:-:S05]  /*0660*/  FFMA R3, R7, R8, R4 ;  /* 0x0000000807037223 */ /* 0x000fca0000000004 */
[----:B------:R-:W-:Y:S04]  /*0670*/  STS.64 [R16], R2 ;  /* 0x0000000210007388 */ /* 0x000fe80000000a00 */
[----:B------:R-:W0:Y:S04]  /*0680*/  LDS R7, [R9+0x8] ;  /* 0x0000080009077984 */ /* 0x000e280000000800 */
[----:B------:R-:W1:Y:S04]  /*0690*/  LDS.64 R4, [R17+0x8] ;  /* 0x0000080011047984 */ /* 0x000e680000000a00 */
[----:B------:R-:W-:Y:S01]  /*06a0*/  LDS.64 R2, [R17+0x10] ;  /* 0x0000100011027984 */ /* 0x000fe20000000a00 */
[----:B0-----:R-:W-:-:S04]  /*06b0*/  FMUL R7, R8, R7 ;  /* 0x0000000708077220 */ /* 0x001fc80000400000 */
[----:B-1----:R-:W-:-:S05]  /*06c0*/  FFMA R4, R6, R4, R7 ;  /* 0x0000000406047223 */ /* 0x002fca0000000007 */
[----:B------:R-:W-:Y:S04]  /*06d0*/  STS [R17+0x8], R4 ;  /* 0x0000080411007388 */ /* 0x000fe80000000800 */
[----:B------:R-:W0:Y:S02]  /*06e0*/  LDS R7, [R9+0xc] ;  /* 0x00000c0009077984 */ /* 0x000e240000000800 */
[----:B0-----:R-:W-:-:S04]  /*06f0*/  FMUL R7, R8, R7 ;  /* 0x0000000708077220 */ /* 0x001fc80000400000 */
[----:B------:R-:W-:-:S05]  /*0700*/  FFMA R10, R6, R5, R7 ;  /* 0x00000005060a7223 */ /* 0x000fca0000000007 */
        /* <DEDUP_REMOVED lines=8> */
[----:B------:R2:W-:Y:S02]  /*0790*/  STS [R17+0x14], R6 ;  /* 0x0000140611007388 */ /* 0x0005e40000000800 */
.L_x_22:
[----:B------:R-:W-:Y:S05]  /*07a0*/  BSYNC.RECONVERGENT B0 ;  /* 0x0000000000007941 */ /* 0x000fea0003800200 */
.L_x_21:
[----:B------:R-:W-:Y:S01]  /*07b0*/  BAR.SYNC.DEFER_BLOCKING 0x0 ;  /* 0x0000000000007b1d */ /* 0x000fe20000010000 */
[----:B------:R-:W-:Y:S01]  /*07c0*/  USHF.L.U32 UR4, UR4, 0x1, URZ ;  /* 0x0000000104047899 */ /* 0x000fe200080006ff */
[----:B------:R-:W-:-:S03]  /*07d0*/  SHF.L.U32 R15, R15, 0x1, RZ ;  /* 0x000000010f0f7819 */ /* 0x000fc600000006ff */
[----:B------:R-:W-:-:S09]  /*07e0*/  UISETP.GE.AND UP0, UPT, UR4, UR5, UPT ;  /* 0x000000050400728c */ /* 0x000fd2000bf06270 */
[----:B------:R-:W-:Y:S05]  /*07f0*/  BRA.U !UP0, `(.L_x_23) ;  /* 0xfffffffd083c7547 */ /* 0x000fea000b83ffff */
.L_x_20:
[----:B------:R-:W-:-:S13]  /*0800*/  ISETP.NE.AND P0, PT, R0, RZ, PT ;  /* 0x000000ff0000720c */ /* 0x000fda0003f05270 */
[----:B------:R-:W-:Y:S05]  /*0810*/  @P0 EXIT ;  /* 0x000000000000094d */ /* 0x000fea0003800000 */
[----:B------:R-:W3:Y:S01]  /*0820*/  S2UR UR5, SR_CgaCtaId ;  /* 0x00000000000579c3 */ /* 0x000ee20000008800 */
[----:B------:R-:W-:Y:S02]  /*0830*/  UMOV UR4, 0x400 ;  /* 0x0000040000047882 */ /* 0x000fe40000000000 */
[----:B---3--:R-:W-:-:S09]  /*0840*/  ULEA UR4, UR5, UR4, 0x18 ;  /* 0x0000000405047291 */ /* 0x008fd2000f8ec0ff */
[----:B------:R-:W0:Y:S02]  /*0850*/  LDS R0, [UR4+0x4] ;  /* 0x00000404ff007984 */ /* 0x000e240008000800 */
[----:B01----:R-:W-:-:S04]  /*0860*/  IADD3 R2, PT, PT, R0, 0x1800000, RZ ;  /* 0x0180000000027810 */ /* 0x003fc80007ffe0ff */
[----:B------:R-:W-:-:S04]  /*0870*/  LOP3.LUT R2, R2, 0x7f800000, RZ, 0xc0, !PT ;  /* 0x7f80000002027812 */ /* 0x000fc800078ec0ff */
[----:B------:R-:W-:-:S13]  /*0880*/  ISETP.GT.U32.AND P0, PT, R2, 0x1ffffff, PT ;  /* 0x01ffffff0200780c */ /* 0x000fda0003f04070 */
[----:B------:R-:W-:Y:S05]  /*0890*/  @P0 BRA `(.L_x_24) ;  /* 0x00000000000c0947 */ /* 0x000fea0003800000 */
[----:B------:R-:W-:-:S07]  /*08a0*/  MOV R2, 0x8c0 ;  /* 0x000008c000027802 */ /* 0x000fce0000000f00 */
[----:B--2---:R-:W-:Y:S05]  /*08b0*/  CALL.REL.NOINC `($__internal_1_$__cuda_sm20_rcp_rn_f32_slowpath) ;  /* 0x0000000000507944 */ /* 0x004fea0003c00000 */
[----:B------:R-:W-:Y:S05]  /*08c0*/  BRA `(.L_x_25) ;  /* 0x0000000000107947 */ /* 0x000fea0003800000 */
.L_x_24:
[----:B------:R-:W0:Y:S02]  /*08d0*/  MUFU.RCP R3, R0 ;  /* 0x0000000000037308 */ /* 0x000e240000001000 */
[----:B0-----:R-:W-:-:S04]  /*08e0*/  FFMA R2, R0, R3, -1 ;  /* 0xbf80000000027423 */ /* 0x001fc80000000003 */
[----:B------:R-:W-:-:S04]  /*08f0*/  FADD.FTZ R2, -R2, -RZ ;  /* 0x800000ff02027221 */ /* 0x000fc80000010100 */
[----:B------:R-:W-:-:S07]  /*0900*/  FFMA R4, R3, R2, R3 ;  /* 0x0000000203047223 */ /* 0x000fce0000000003 */
.L_x_25:
[----:B------:R-:W-:Y:S01]  /*0910*/  LEA R12, R12, UR4, 0x4 ;  /* 0x000000040c0c7c11 */ /* 0x000fe2000f8e20ff */
[----:B------:R-:W0:Y:S01]  /*0920*/  LDC.64 R2, c[0x0][0x388] ;  /* 0x0000e200ff027b82 */ /* 0x000e220000000a00 */
[----:B------:R-:W-:-:S03]  /*0930*/  IMAD R13, R13, UR8, R14 ;  /* 0x000000080d0d7c24 */ /* 0x000fc6000f8e020e */
[----:B--2---:R-:W1:Y:S04]  /*0940*/  LDS.64 R6, [R12+0x8] ;  /* 0x000008000c067984 */ /* 0x004e680000000a00 */
[----:B------:R-:W2:Y:S01]  /*0950*/  LDS.64 R8, [R12+0x10] ;  /* 0x000010000c087984 */ /* 0x000ea20000000a00 */
[----:B0-----:R-:W-:-:S04]  /*0960*/  IMAD.WIDE.U32 R2, R13, 0x4, R2 ;  /* 0x000000040d027825 */ /* 0x001fc800078e0002 */
[-C--:B-1----:R-:W-:Y:S01]  /*0970*/  FMUL R5, R6, R4.reuse ;  /* 0x0000000406057220 */ /* 0x082fe20000400000 */
[-C--:B------:R-:W-:Y:S01]  /*0980*/  FMUL R7, R7, R4.reuse ;  /* 0x0000000407077220 */ /* 0x080fe20000400000 */
[-C--:B--2---:R-:W-:Y:S01]  /*0990*/  FMUL R11, R8, R4.reuse ;  /* 0x00000004080b7220 */ /* 0x084fe20000400000 */
[----:B------:R-:W-:Y:S02]  /*09a0*/  FMUL R9, R9, R4 ;  /* 0x0000000409097220 */ /* 0x000fe40000400000 */
[----:B------:R-:W-:Y:S04]  /*09b0*/  STG.E desc[UR6][R2.64], R5 ;  /* 0x0000000502007986 */ /* 0x000fe8000c101906 */
[----:B------:R-:W-:Y:S04]  /*09c0*/  STG.E desc[UR6][R2.64+0x4], R7 ;  /* 0x0000040702007986 */ /* 0x000fe8000c101906 */
[----:B------:R-:W-:Y:S04]  /*09d0*/  STG.E desc[UR6][R2.64+0x8], R11 ;  /* 0x0000080b02007986 */ /* 0x000fe8000c101906 */
[----:B------:R-:W-:Y:S01]  /*09e0*/  STG.E desc[UR6][R2.64+0xc], R9 ;  /* 0x00000c0902007986 */ /* 0x000fe2000c101906 */
[----:B------:R-:W-:Y:S05]  /*09f0*/  EXIT ;  /* 0x000000000000794d */ /* 0x000fea0003800000 */
        .weak           $__internal_1_$__cuda_sm20_rcp_rn_f32_slowpath
        .type           $__internal_1_$__cuda_sm20_rcp_rn_f32_slowpath,@function
        .size           $__internal_1_$__cuda_sm20_rcp_rn_f32_slowpath,(.L_x_118 - $__internal_1_$__cuda_sm20_rcp_rn_f32_slowpath)
$__internal_1_$__cuda_sm20_rcp_rn_f32_slowpath:
[----:B------:R-:W-:-:S04]  /*0a00*/  SHF.L.U32 R3, R0, 0x1, RZ ;  /* 0x0000000100037819 */ /* 0x000fc800000006ff */
[----:B------:R-:W-:-:S04]  /*0a10*/  SHF.R.U32.HI R3, RZ, 0x18, R3 ;  /* 0x00000018ff037819 */ /* 0x000fc80000011603 */
[----:B------:R-:W-:-:S13]  /*0a20*/  ISETP.NE.U32.AND P0, PT, R3, RZ, PT ;  /* 0x000000ff0300720c */ /* 0x000fda0003f05070 */
[----:B------:R-:W-:Y:S05]  /*0a30*/  @P0 BRA `(.L_x_26) ;  /* 0x00000000002c0947 */ /* 0x000fea0003800000 */
[----:B------:R-:W-:-:S04]  /*0a40*/  SHF.L.U32 R3, R0, 0x1, RZ ;  /* 0x0000000100037819 */ /* 0x000fc800000006ff */
[----:B------:R-:W-:-:S13]  /*0a50*/  ISETP.NE.AND P0, PT, R3, RZ, PT ;  /* 0x000000ff0300720c */ /* 0x000fda0003f05270 */
[----:B------:R2:W3:Y:S01]  /*0a60*/  @!P0 MUFU.RCP R3, R0 ;  /* 0x0000000000038308 */ /* 0x0004e20000001000 */
[----:B------:R-:W-:Y:S05]  /*0a70*/  @!P0 BRA `(.L_x_27) ;  /* 0x0000000000a48947 */ /* 0x000fea0003800000 */
[----:B------:R-:W-:-:S04]  /*0a80*/  FFMA R4, R0, 1.84467440737095516160e+19, RZ ;  /* 0x5f80000000047823 */ /* 0x000fc800000000ff */
[----:B---3--:R-:W2:Y:S02]  /*0a90*/  MUFU.RCP R3, R4 ;  /* 0x0000000400037308 */ /* 0x008ea40000001000 */
[----:B--2---:R-:W-:-:S04]  /*0aa0*/  FFMA R0, R4, R3, -1 ;  /* 0xbf80000004007423 */ /* 0x004fc80000000003 */
[----:B------:R-:W-:-:S04]  /*0ab0*/  FADD.FTZ R0, -R0, -RZ ;  /* 0x800000ff00007221 */ /* 0x000fc80000010100 */
[----:B------:R-:W-:-:S04]  /*0ac0*/  FFMA R0, R3, R0, R3 ;  /* 0x0000000003007223 */ /* 0x000fc80000000003 */
[----:B------:R-:W-:Y:S01]  /*0ad0*/  FFMA R3, R0, 1.84467440737095516160e+19, RZ ;  /* 0x5f80000000037823 */ /* 0x000fe200000000ff */
[----:B------:R-:W-:Y:S06]  /*0ae0*/  BRA `(.L_x_27) ;  /* 0x0000000000887947 */ /* 0x000fec0003800000 */
.L_x_26:
[----:B------:R-:W-:-:S04]  /*0af0*/  IADD3 R4, PT, PT, R3, -0xfd, RZ ;  /* 0xffffff0303047810 */ /* 0x000fc80007ffe0ff */
[----:B------:R-:W-:-:S13]  /*0b00*/  ISETP.GT.U32.AND P0, PT, R4, 0x1, PT ;  /* 0x000000010400780c */ /* 0x000fda0003f04070 */
[----:B------:R-:W-:Y:S05]  /*0b10*/  @P0 BRA `(.L_x_28) ;  /* 0x0000000000780947 */ /* 0x000fea0003800000 */
[----:B------:R-:W-:Y:S01]  /*0b20*/  LOP3.LUT R5, R0, 0x7fffff, RZ, 0xc0, !PT ;  /* 0x007fffff00057812 */ /* 0x000fe200078ec0ff */
[----:B------:R-:W-:-:S03]  /*0b30*/  HFMA2 R9, -RZ, RZ, 0, 1.78813934326171875e-07 ;  /* 0x00000003ff097431 */ /* 0x000fc600000001ff */
[----:B------:R-:W-:-:S04]  /*0b40*/  LOP3.LUT R5, R5, 0x3f800000, RZ, 0xfc, !PT ;  /* 0x3f80000005057812 */ /* 0x000fc800078efcff */
[----:B------:R-:W0:Y:S01]  /*0b50*/  MUFU.RCP R6, R5 ;  /* 0x0000000500067308 */ /* 0x000e220000001000 */
[----:B------:R-:W-:Y:S01]  /*0b60*/  SHF.L.U32 R10, R9, R4, RZ ;  /* 0x00000004090a7219 */ /* 0x000fe200000006ff */
[----:B0-----:R-:W-:-:S04]  /*0b70*/  FFMA R7, R5, R6, -1 ;  /* 0xbf80000005077423 */ /* 0x001fc80000000006 */
[----:B------:R-:W-:-:S04]  /*0b80*/  FADD.FTZ R7, -R7, -RZ ;  /* 0x800000ff07077221 */ /* 0x000fc80000010100 */
[CCC-:B------:R-:W-:Y:S01]  /*0b90*/  FFMA.RM R8, R6.reuse, R7.reuse, R6.reuse ;  /* 0x0000000706087223 */ /* 0x1c0fe20000004006 */
[----:B------:R-:W-:-:S04]  /*0ba0*/  FFMA.RP R7, R6, R7, R6 ;  /* 0x0000000706077223 */ /* 0x000fc80000008006 */
[C---:B------:R-:W-:Y:S02]  /*0bb0*/  LOP3.LUT R6, R8.reuse, 0x7fffff, RZ, 0xc0, !PT ;  /* 0x007fffff08067812 */ /* 0x040fe400078ec0ff */
[----:B------:R-:W-:Y:S02]  /*0bc0*/  FSETP.NEU.FTZ.AND P0, PT, R8, R7, PT ;  /* 0x000000070800720b */ /* 0x000fe40003f1d000 */
[----:B------:R-:W-:Y:S02]  /*0bd0*/  LOP3.LUT R7, R6, 0x800000, RZ, 0xfc, !PT ;  /* 0x0080000006077812 */ /* 0x000fe400078efcff */
[----:B------:R-:W-:Y:S02]  /*0be0*/  SEL R6, RZ, 0xffffffff, !P0 ;  /* 0xffffffffff067807 */ /* 0x000fe40004000000 */
[----:B------:R-:W-:Y:S02]  /*0bf0*/  LOP3.LUT R5, R10, R7, RZ, 0xc0, !PT ;  /* 0x000000070a057212 */ /* 0x000fe400078ec0ff */
[----:B------:R-:W-:-:S02]  /*0c00*/  IADD3 R6, PT, PT, -R6, RZ, RZ ;  /* 0x000000ff06067210 */ /* 0x000fc40007ffe1ff */
[-C--:B------:R-:W-:Y:S02]  /*0c10*/  SHF.R.U32.HI R5, RZ, R4.reuse, R5 ;  /* 0x00000004ff057219 */ /* 0x080fe40000011605 */
[----:B------:R-:W-:Y:S02]  /*0c20*/  LOP3.LUT P1, RZ, R6, R4, R7, 0xf8, !PT ;  /* 0x0000000406ff7212 */ /* 0x000fe4000782f807 */
[C---:B------:R-:W-:Y:S02]  /*0c30*/  LOP3.LUT P0, RZ, R5.reuse, 0x1, RZ, 0xc0, !PT ;  /* 0x0000000105ff7812 */ /* 0x040fe4000780c0ff */
[----:B------:R-:W-:-:S04]  /*0c40*/  LOP3.LUT P2, RZ, R5, 0x2, RZ, 0xc0, !PT ;  /* 0x0000000205ff7812 */ /* 0x000fc8000784c0ff */
[----:B------:R-:W-:Y:S02]  /*0c50*/  PLOP3.LUT P0, PT, P0, P1, P2, 0xe0, 0x0 ;  /* 0x000000000000781c */ /* 0x000fe40000703c20 */
[----:B------:R-:W-:Y:S02]  /*0c60*/  LOP3.LUT P1, RZ, R0, 0x7fffff, RZ, 0xc0, !PT ;  /* 0x007fffff00ff7812 */ /* 0x000fe4000782c0ff */
[----:B------:R-:W-:-:S04]  /*0c70*/  SEL R4, RZ, 0x1, !P0 ;  /* 0x00000001ff047807 */ /* 0x000fc80004000000 */
[----:B------:R-:W-:-:S04]  /*0c80*/  IADD3 R4, PT, PT, -R4, RZ, RZ ;  /* 0x000000ff04047210 */ /* 0x000fc80007ffe1ff */
[----:B------:R-:W-:Y:S02]  /*0c90*/  ISETP.GE.AND P0, PT, R4, RZ, PT ;  /* 0x000000ff0400720c */ /* 0x000fe40003f06270 */
[----:B------:R-:W-:-:S04]  /*0ca0*/  IADD3 R4, PT, PT, R3, -0xfc, RZ ;  /* 0xffffff0403047810 */ /* 0x000fc80007ffe0ff */
[----:B------:R-:W-:-:S07]  /*0cb0*/  SHF.R.U32.HI R3, RZ, R4, R7 ;  /* 0x00000004ff037219 */ /* 0x000fce0000011607 */
[----:B------:R-:W-:-:S04]  /*0cc0*/  @!P0 IADD3 R3, PT, PT, R3, 0x1, RZ ;  /* 0x0000000103038810 */ /* 0x000fc80007ffe0ff */
[----:B------:R-:W-:-:S04]  /*0cd0*/  @!P1 SHF.L.U32 R3, R3, 0x1, RZ ;  /* 0x0000000103039819 */ /* 0x000fc800000006ff */
[----:B------:R-:W-:Y:S01]  /*0ce0*/  LOP3.LUT R3, R3, 0x80000000, R0, 0xf8, !PT ;  /* 0x8000000003037812 */ /* 0x000fe200078ef800 */
[----:B------:R-:W-:Y:S06]  /*0cf0*/  BRA `(.L_x_27) ;  /* 0x0000000000047947 */ /* 0x000fec0003800000 */
.L_x_28:
[----:B------:R0:W1:Y:S02]  /*0d00*/  MUFU.RCP R3, R0 ;  /* 0x0000000000037308 */ /* 0x0000640000001000 */
.L_x_27:
[----:B-1-3--:R-:W-:Y:S02]  /*0d10*/  MOV R4, R3 ;  /* 0x0000000300047202 */ /* 0x00afe40000000f00 */
[----:B------:R-:W-:-:S04]  /*0d20*/  MOV R3, 0x0 ;  /* 0x0000000000037802 */ /* 0x000fc80000000f00 */
[----:B0-2---:R-:W-:Y:S05]  /*0d30*/  RET.REL.NODEC R2 `(_Z20attn2AggregateKerneliPfS_) ;  /* 0xfffffff002b07950 */ /* 0x005fea0003c3ffff */
.L_x_29:
        /* <DEDUP_REMOVED lines=12> */
.L_x_118:


//--------------------- .text._Z11attn2KerneliPfS_S_i --------------------------
	.section	.text._Z11attn2KerneliPfS_S_i,"ax",@progbits
	.align	128
        .global         _Z11attn2KerneliPfS_S_i
        .type           _Z11attn2KerneliPfS_S_i,@function
        .size           _Z11attn2KerneliPfS_S_i,(.L_x_120 - _Z11attn2KerneliPfS_S_i)
        .other          _Z11attn2KerneliPfS_S_i,@"STO_CUDA_ENTRY STV_DEFAULT"
_Z11attn2KerneliPfS_S_i:
.text._Z11attn2KerneliPfS_S_i:
[----:B------:R-:W-:Y:S01]  /*0000*/  LDC R1, c[0x0][0x37c] ;  /* 0x0000df00ff017b82 */ /* 0x000fe20000000800 */
[----:B------:R-:W0:Y:S07]  /*0010*/  S2R R13, SR_TID.Y ;  /* 0x00000000000d7919 */ /* 0x000e2e0000002200 */
[----:B------:R-:W1:Y:S01]  /*0020*/  S2UR UR10, SR_CTAID.Y ;  /* 0x00000000000a79c3 */ /* 0x000e620000002600 */
[----:B------:R-:W2:Y:S01]  /*0030*/  LDCU UR11, c[0x0][0x360] ;  /* 0x00006c00ff0b77ac */ /* 0x000ea20008000800 */
[----:B------:R-:W1:Y:S01]  /*0040*/  LDCU UR12, c[0x0][0x364] ;  /* 0x00006c80ff0c77ac */ /* 0x000e620008000800 */
[----:B------:R-:W3:Y:S01]  /*0050*/  LDCU UR5, c[0x0][0x380] ;  /* 0x00007000ff0577ac */ /* 0x000ee20008000800 */
[----:B-1----:R-:W-:-:S06]  /*0060*/  UIMAD UR8, UR10, UR12, URZ ;  /* 0x0000000c0a0872a4 */ /* 0x002fcc000f8e02ff */
[----:B0-----:R-:W-:-:S04]  /*0070*/  IADD3 R0, PT, PT, R13, UR8, RZ ;  /* 0x000000080d007c10 */ /* 0x001fc8000fffe0ff */
[----:B---3--:R-:W-:-:S13]  /*0080*/  ISETP.GT.AND P0, PT, R0, UR5, PT ;  /* 0x0000000500007c0c */ /* 0x008fda000bf04270 */
[----:B--2---:R-:W-:Y:S05]  /*0090*/  @P0 EXIT ;  /* 0x000000000000094d */ /* 0x004fea0003800000 */
[----:B------:R-:W0:Y:S01]  /*00a0*/  S2R R2, SR_CTAID.X ;  /* 0x0000000000027919 */ /* 0x000e220000002500 */
[----:B------:R-:W1:Y:S01]  /*00b0*/  S2UR UR7, SR_CgaCtaId ;  /* 0x00000000000779c3 */ /* 0x000e620000008800 */
[----:B------:R-:W2:Y:S01]  /*00c0*/  LDCU UR13, c[0x0][0x3a0] ;  /* 0x00007400ff0d77ac */ /* 0x000ea20008000800 */
[----:B------:R-:W3:Y:S01]  /*00d0*/  S2R R3, SR_TID.X ;  /* 0x0000000000037919 */ /* 0x000ee20000002100 */
[----:B------:R-:W-:Y:S02]  /*00e0*/  USHF.L.U32 UR4, UR11, 0x2, URZ ;  /* 0x000000020b047899 */ /* 0x000fe400080006ff */
[----:B------:R-:W-:-:S03]  /*00f0*/  UIADD3 UR5, UPT, UPT, UR5, 0x1, URZ ;  /* 0x0000000105057890 */ /* 0x000fc6000fffe0ff */
[----:B------:R-:W4:Y:S01]  /*0100*/  LDC.64 R6, c[0x0][0x398] ;  /* 0x0000e600ff067b82 */ /* 0x000f220000000a00 */
[----:B------:R-:W-:Y:S01]  /*0110*/  UIADD3 UR9, UPT, UPT, UR8, UR12, URZ ;  /* 0x0000000c08097290 */ /* 0x000fe2000fffe0ff */
[----:B------:R-:W-:Y:S01]  /*0120*/  I2FP.F32.U32 R8, UR4 ;  /* 0x0000000400087c45 */ /* 0x000fe20008201000 */
[----:B------:R-:W-:Y:S02]  /*0130*/  UMOV UR6, 0x400 ;  /* 0x0000040000067882 */ /* 0x000fe40000000000 */
[----:B------:R-:W-:Y:S01]  /*0140*/  UISETP.GT.U32.AND UP0, UPT, UR9, UR5, UPT ;  /* 0x000000050900728c */ /* 0x000fe2000bf04070 */
[----:B------:R-:W-:Y:S01]  /*0150*/  IADD3 R4, PT, PT, R8, -0xd000000, RZ ;  /* 0xf300000008047810 */ /* 0x000fe20007ffe0ff */
[----:B------:R0:W3:Y:S01]  /*0160*/  MUFU.RSQ R11, R8 ;  /* 0x00000008000b7308 */ /* 0x0000e20000001400 */
[----:B------:R-:W3:Y:S02]  /*0170*/  LDCU.64 UR14, c[0x0][0x358] ;  /* 0x00006b00ff0e77ac */ /* 0x000ee40008000a00 */
[----:B------:R-:W-:Y:S01]  /*0180*/  ISETP.GT.U32.AND P0, PT, R4, 0x727fffff, PT ;  /* 0x727fffff0400780c */ /* 0x000fe20003f04070 */
[----:B--2---:R-:W-:Y:S01]  /*0190*/  IMAD R0, R0, UR13, RZ ;  /* 0x0000000d00007c24 */ /* 0x004fe2000f8e02ff */
[----:B-1----:R-:W-:-:S04]  /*01a0*/  ULEA UR6, UR7, UR6, 0x18 ;  /* 0x0000000607067291 */ /* 0x002fc8000f8ec0ff */
[----:B------:R-:W-:Y:S01]  /*01b0*/  @UP0 UIADD3 UR12, UPT, UPT, -UR8, UR5, URZ ;  /* 0x00000005080c0290 */ /* 0x000fe2000fffe1ff */
[----:B0-----:R-:W-:Y:S01]  /*01c0*/  IMAD R9, R2, UR4, RZ ;  /* 0x0000000402097c24 */ /* 0x001fe2000f8e02ff */
[----:B------:R-:W-:-:S03]  /*01d0*/  UIADD3 UR4, UPT, UPT, UR4, 0x2, URZ ;  /* 0x0000000204047890 */ /* 0x000fc6000fffe0ff */
[----:B------:R-:W-:Y:S01]  /*01e0*/  IMAD R5, R0, 0x2, R9 ;  /* 0x0000000200057824 */ /* 0x000fe200078e0209 */
[----:B---3--:R-:W-:Y:S02]  /*01f0*/  SHF.L.U32 R4, R3, 0x2, RZ ;  /* 0x0000000203047819 */ /* 0x008fe400000006ff */
[----:B------:R-:W-:Y:S02]  /*0200*/  IMAD R0, R13, UR4, RZ ;  /* 0x000000040d007c24 */ /* 0x000fe4000f8e02ff */
[----:B----4-:R-:W-:-:S03]  /*0210*/  IMAD.WIDE R6, R5, 0x4, R6 ;  /* 0x0000000405067825 */ /* 0x010fc600078e0206 */
[----:B------:R-:W-:Y:S01]  /*0220*/  LEA R5, R0, UR6, 0x2 ;  /* 0x0000000600057c11 */ /* 0x000fe2000f8e10ff */
[----:B------:R-:W-:Y:S06]  /*0230*/  @!P0 BRA `(.L_x_30) ;  /* 0x0000000000108947 */ /* 0x000fec0003800000 */
[----:B------:R-:W-:-:S07]  /*0240*/  MOV R10, 0x260 ;  /* 0x00000260000a7802 */ /* 0x000fce0000000f00 */
[----:B------:R-:W-:Y:S05]  /*0250*/  CALL.REL.NOINC `($__internal_3_$__cuda_sm20_sqrt_rn_f32_slowpath) ;  /* 0x0000000800f87944 */ /* 0x000fea0003c00000 */
[----:B------:R-:W-:Y:S01]  /*0260*/  MOV R0, R8 ;  /* 0x0000000800007202 */ /* 0x000fe20000000f00 */
[----:B------:R-:W-:Y:S06]  /*0270*/  BRA `(.L_x_31) ;  /* 0x0000000000107947 */ /* 0x000fec0003800000 */
.L_x_30:
[----:B------:R-:W-:Y:S01]  /*0280*/  FMUL.FTZ R15, R8, R11 ;  /* 0x0000000b080f7220 */ /* 0x000fe20000410000 */
[----:B------:R-:W-:-:S03]  /*0290*/  FMUL.FTZ R11, R11, 0.5 ;  /* 0x3f0000000b0b7820 */ /* 0x000fc60000410000 */
[----:B------:R-:W-:-:S04]  /*02a0*/  FFMA R0, -R15, R15, R8 ;  /* 0x0000000f0f007223 */ /* 0x000fc80000000108 */
[----:B------:R-:W-:-:S07]  /*02b0*/  FFMA R0, R0, R11, R15 ;  /* 0x0000000b00007223 */ /* 0x000fce000000000f */
.L_x_31:
[----:B------:R-:W0:Y:S01]  /*02c0*/  LDC.64 R10, c[0x0][0x390] ;  /* 0x0000e400ff0a7b82 */ /* 0x000e220000000a00 */
[C---:B------:R-:W-:Y:S02]  /*02d0*/  IMAD.IADD R9, R4.reuse, 0x1, R9 ;  /* 0x0000000104097824 */ /* 0x040fe400078e0209 */
[----:B------:R-:W-:-:S05]  /*02e0*/  IMAD.WIDE.U32 R6, R4, 0x4, R6 ;  /* 0x0000000404067825 */ /* 0x000fca00078e0006 */
[----:B------:R-:W2:Y:S04]  /*02f0*/  LDG.E R15, desc[UR14][R6.64+0x4] ;  /* 0x0000040e060f7981 */ /* 0x000ea8000c1e1900 */
[----:B------:R-:W3:Y:S04]  /*0300*/  LDG.E R14, desc[UR14][R6.64+0x8] ;  /* 0x0000080e060e7981 */ /* 0x000ee8000c1e1900 */
[----:B------:R-:W4:Y:S01]  /*0310*/  LDG.E R16, desc[UR14][R6.64+0xc] ;  /* 0x00000c0e06107981 */ /* 0x000f22000c1e1900 */
[----:B0-----:R-:W-:-:S03]  /*0320*/  IMAD.WIDE.U32 R10, R9, 0x4, R10 ;  /* 0x00000004090a7825 */ /* 0x001fc600078e000a */
[----:B------:R-:W5:Y:S04]  /*0330*/  LDG.E R9, desc[UR14][R6.64] ;  /* 0x0000000e06097981 */ /* 0x000f68000c1e1900 */
[----:B------:R-:W2:Y:S04]  /*0340*/  LDG.E R12, desc[UR14][R10.64+0x4] ;  /* 0x0000040e0a0c7981 */ /* 0x000ea8000c1e1900 */
[----:B------:R-:W5:Y:S04]  /*0350*/  LDG.E R8, desc[UR14][R10.64] ;  /* 0x0000000e0a087981 */ /* 0x000f68000c1e1900 */
[----:B------:R-:W3:Y:S04]  /*0360*/  LDG.E R17, desc[UR14][R10.64+0x8] ;  /* 0x0000080e0a117981 */ /* 0x000ee8000c1e1900 */
[----:B------:R-:W4:Y:S01]  /*0370*/  LDG.E R19, desc[UR14][R10.64+0xc] ;  /* 0x00000c0e0a137981 */ /* 0x000f22000c1e1900 */
[----:B------:R-:W-:Y:S01]  /*0380*/  UISETP.GE.U32.AND UP0, UPT, UR11, 0x2, UPT ;  /* 0x000000020b00788c */ /* 0x000fe2000bf06070 */
[----:B--2---:R-:W-:-:S04]  /*0390*/  FMUL R15, R12, R15 ;  /* 0x0000000f0c0f7220 */ /* 0x004fc80000400000 */
[----:B-----5:R-:W-:-:S04]  /*03a0*/  FFMA R8, R8, R9, R15 ;  /* 0x0000000908087223 */ /* 0x020fc8000000000f */
[----:B---3--:R-:W-:Y:S01]  /*03b0*/  FFMA R14, R17, R14, R8 ;  /* 0x0000000e110e7223 */ /* 0x008fe20000000008 */
[----:B------:R-:W-:-:S03]  /*03c0*/  IADD3 R8, PT, PT, R4, R5, RZ ;  /* 0x0000000504087210 */ /* 0x000fc60007ffe0ff */
[----:B----4-:R-:W-:-:S05]  /*03d0*/  FFMA R19, R19, R16, R14 ;  /* 0x0000001013137223 */ /* 0x010fca000000000e */
[----:B------:R0:W-:Y:S01]  /*03e0*/  STS [R8], R19 ;  /* 0x0000001308007388 */ /* 0x0001e20000000800 */
[----:B------:R-:W-:Y:S06]  /*03f0*/  BAR.SYNC.DEFER_BLOCKING 0x0 ;  /* 0x0000000000007b1d */ /* 0x000fec0000010000 */
[----:B------:R-:W-:Y:S05]  /*0400*/  BRA.U !UP0, `(.L_x_32) ;  /* 0x0000000108347547 */ /* 0x000fea000b800000 */
[----:B------:R-:W-:Y:S01]  /*0410*/  HFMA2 R10, -RZ, RZ, 0, 5.9604644775390625e-08 ;  /* 0x00000001ff0a7431 */ /* 0x000fe200000001ff */
[----:B------:R-:W-:-:S07]  /*0420*/  IADD3 R9, PT, PT, -R3, UR11, RZ ;  /* 0x0000000b03097c10 */ /* 0x000fce000fffe1ff */
.L_x_33:
[----:B------:R-:W-:-:S04]  /*0430*/  LOP3.LUT P0, RZ, R10, R3, RZ, 0xc0, !PT ;  /* 0x000000030aff7212 */ /* 0x000fc8000780c0ff */
[----:B------:R-:W-:-:S13]  /*0440*/  ISETP.GE.OR P0, PT, R10, R9, P0 ;  /* 0x000000090a00720c */ /* 0x000fda0000706670 */
[C---:B------:R-:W-:Y:S01]  /*0450*/  @!P0 IMAD R11, R10.reuse, 0x4, R8 ;  /* 0x000000040a0b8824 */ /* 0x040fe200078e0208 */
[----:B------:R-:W-:Y:S01]  /*0460*/  @!P0 LDS R12, [R8] ;  /* 0x00000000080c8984 */ /* 0x000fe20000000800 */
[----:B------:R-:W-:-:S04]  /*0470*/  SHF.L.U32 R10, R10, 0x1, RZ ;  /* 0x000000010a0a7819 */ /* 0x000fc800000006ff */
[----:B------:R-:W1:Y:S02]  /*0480*/  @!P0 LDS R11, [R11] ;  /* 0x000000000b0b8984 */ /* 0x000e640000000800 */
[----:B-1----:R-:W-:-:S05]  /*0490*/  @!P0 FADD R15, R11, R12 ;  /* 0x0000000c0b0f8221 */ /* 0x002fca0000000000 */
[----:B------:R1:W-:Y:S01]  /*04a0*/  @!P0 STS [R8], R15 ;  /* 0x0000000f08008388 */ /* 0x0003e20000000800 */
[----:B------:R-:W-:Y:S01]  /*04b0*/  BAR.SYNC.DEFER_BLOCKING 0x0 ;  /* 0x0000000000007b1d */ /* 0x000fe20000010000 */
[----:B------:R-:W-:-:S13]  /*04c0*/  ISETP.GE.AND P0, PT, R10, UR11, PT ;  /* 0x0000000b0a007c0c */ /* 0x000fda000bf06270 */
[----:B-1----:R-:W-:Y:S05]  /*04d0*/  @!P0 BRA `(.L_x_33) ;  /* 0xfffffffc00d48947 */ /* 0x002fea000383ffff */
.L_x_32:
[----:B------:R1:W2:Y:S01]  /*04e0*/  LDS R9, [R5] ;  /* 0x0000000005097984 */ /* 0x0002a20000000800 */
[----:B------:R-:W-:-:S04]  /*04f0*/  IADD3 R10, PT, PT, R0, 0x1800000, RZ ;  /* 0x01800000000a7810 */ /* 0x000fc80007ffe0ff */
[----:B------:R-:W-:-:S04]  /*0500*/  LOP3.LUT R10, R10, 0x7f800000, RZ, 0xc0, !PT ;  /* 0x7f8000000a0a7812 */ /* 0x000fc800078ec0ff */
[----:B------:R-:W-:-:S13]  /*0510*/  ISETP.GT.U32.AND P0, PT, R10, 0x1ffffff, PT ;  /* 0x01ffffff0a00780c */ /* 0x000fda0003f04070 */
[----:B-1----:R-:W-:Y:S05]  /*0520*/  @P0 BRA `(.L_x_34) ;  /* 0x0000000000100947 */ /* 0x002fea0003800000 */
[----:B------:R-:W-:-:S07]  /*0530*/  MOV R10, 0x550 ;  /* 0x00000550000a7802 */ /* 0x000fce0000000f00 */
[----:B0-2---:R-:W-:Y:S05]  /*0540*/  CALL.REL.NOINC `($__internal_2_$__cuda_sm20_rcp_rn_f32_slowpath) ;  /* 0x00000004006c7944 */ /* 0x005fea0003c00000 */
[----:B------:R-:W-:Y:S01]  /*0550*/  IMAD.MOV.U32 R10, RZ, RZ, R0 ;  /* 0x000000ffff0a7224 */ /* 0x000fe200078e0000 */
[----:B------:R-:W-:Y:S06]  /*0560*/  BRA `(.L_x_35) ;  /* 0x0000000000107947 */ /* 0x000fec0003800000 */
.L_x_34:
[----:B------:R-:W1:Y:S02]  /*0570*/  MUFU.RCP R11, R0 ;  /* 0x00000000000b7308 */ /* 0x000e640000001000 */
[----:B-1----:R-:W-:-:S04]  /*0580*/  FFMA R10, R11, R0, -1 ;  /* 0xbf8000000b0a7423 */ /* 0x002fc80000000000 */
[----:B------:R-:W-:-:S04]  /*0590*/  FADD.FTZ R10, -R10, -RZ ;  /* 0x800000ff0a0a7221 */ /* 0x000fc80000010100 */
[----:B------:R-:W-:-:S07]  /*05a0*/  FFMA R10, R11, R10, R11 ;  /* 0x0000000a0b0a7223 */ /* 0x000fce000000000b */
.L_x_35:
[----:B------:R-:W1:Y:S02]  /*05b0*/  LDC R11, c[0x0][0x3a0] ;  /* 0x0000e800ff0b7b82 */ /* 0x000e640000000800 */
[----:B-1----:R-:W-:-:S05]  /*05c0*/  IMAD.WIDE R6, R11, 0x4, R6 ;  /* 0x000000040b067825 */ /* 0x002fca00078e0206 */
[----:B------:R-:W3:Y:S04]  /*05d0*/  LDG.E R14, desc[UR14][R6.64] ;  /* 0x0000000e060e7981 */ /* 0x000ee8000c1e1900 */
[----:B------:R-:W3:Y:S04]  /*05e0*/  LDG.E R15, desc[UR14][R6.64+0x4] ;  /* 0x0000040e060f7981 */ /* 0x000ee8000c1e1900 */
[----:B------:R-:W4:Y:S04]  /*05f0*/  LDG.E R16, desc[UR14][R6.64+0x8] ;  /* 0x0000080e06107981 */ /* 0x000f28000c1e1900 */
[----:B------:R-:W4:Y:S01]  /*0600*/  LDG.E R17, desc[UR14][R6.64+0xc] ;  /* 0x00000c0e06117981 */ /* 0x000f22000c1e1900 */
[----:B--2---:R-:W-:Y:S01]  /*0610*/  FMUL R10, R9, R10 ;  /* 0x0000000a090a7220 */ /* 0x004fe20000400000 */
[----:B------:R-:W-:Y:S01]  /*0620*/  MOV R11, 0x3f800000 ;  /* 0x3f800000000b7802 */ /* 0x000fe20000000f00 */
[----:B------:R-:W-:Y:S01]  /*0630*/  IMAD R0, R3, 0xc, R8 ;  /* 0x0000000c03007824 */ /* 0x000fe200078e0208 */
[----:B------:R-:W-:-:S03]  /*0640*/  UISETP.GE.AND UP0, UPT, UR12, 0x2, UPT ;  /* 0x000000020c00788c */ /* 0x000fc6000bf06270 */
[----:B------:R1:W-:Y:S04]  /*0650*/  STS.64 [R5], R10 ;  /* 0x0000000a05007388 */ /* 0x0003e80000000a00 */
[----:B---3--:R1:W-:Y:S04]  /*0660*/  STS.64 [R0+0x8], R14 ;  /* 0x0000080e00007388 */ /* 0x0083e80000000a00 */
[----:B----4-:R1:W-:Y:S01]  /*0670*/  STS.64 [R0+0x10], R16 ;  /* 0x0000101000007388 */ /* 0x0103e20000000a00 */
[----:B------:R-:W-:Y:S06]  /*0680*/  BAR.SYNC.DEFER_BLOCKING 0x0 ;  /* 0x0000000000007b1d */ /* 0x000fec0000010000 */
[----:B------:R-:W-:Y:S05]  /*0690*/  BRA.U !UP0, `(.L_x_36) ;  /* 0x0000000108d07547 */ /* 0x000fea000b800000 */
[----:B------:R-:W-:Y:S01]  /*06a0*/  MOV R12, UR4 ;  /* 0x00000004000c7c02 */ /* 0x000fe20008000f00 */
[----:B------:R-:W-:-:S06]  /*06b0*/  UMOV UR5, 0x1 ;  /* 0x0000000100057882 */ /* 0x000fcc0000000000 */
.L_x_39:
[C---:B------:R-:W-:Y:S01]  /*06c0*/  VIADD R6, R13.reuse, UR5 ;  /* 0x000000050d067c36 */ /* 0x040fe20008000000 */
[----:B------:R-:W-:Y:S01]  /*06d0*/  LOP3.LUT P0, RZ, R13, UR5, RZ, 0xc0, !PT ;  /* 0x000000050dff7c12 */ /* 0x000fe2000f80c0ff */
[----:B------:R-:W-:Y:S03]  /*06e0*/  BSSY.RECONVERGENT B0, `(.L_x_37) ;  /* 0x000002a000007945 */ /* 0x000fe60003800200 */
[----:B------:R-:W-:-:S13]  /*06f0*/  ISETP.GE.OR P0, PT, R6, UR12, P0 ;  /* 0x0000000c06007c0c */ /* 0x000fda0008706670 */
        /* <DEDUP_REMOVED lines=40> */
.L_x_38:
[----:B------:R-:W-:Y:S05]  /*0980*/  BSYNC.RECONVERGENT B0 ;  /* 0x0000000000007941 */ /* 0x000fea0003800200 */
.L_x_37:
[----:B------:R-:W-:Y:S01]  /*0990*/  BAR.SYNC.DEFER_BLOCKING 0x0 ;  /* 0x0000000000007b1d */ /* 0x000fe20000010000 */
[----:B------:R-:W-:Y:S01]  /*09a0*/  USHF.L.U32 UR5, UR5, 0x1, URZ ;  /* 0x0000000105057899 */ /* 0x000fe200080006ff */
[----:B------:R-:W-:-:S03]  /*09b0*/  IMAD.SHL.U32 R12, R12, 0x2, RZ ;  /* 0x000000020c0c7824 */ /* 0x000fc600078e00ff */
[----:B------:R-:W-:-:S09]  /*09c0*/  UISETP.GE.AND UP0, UPT, UR5, UR12, UPT ;  /* 0x0000000c0500728c */ /* 0x000fd2000bf06270 */
[----:B------:R-:W-:Y:S05]  /*09d0*/  BRA.U !UP0, `(.L_x_39) ;  /* 0xfffffffd08387547 */ /* 0x000fea000b83ffff */
.L_x_36:
[----:B------:R-:W-:-:S13]  /*09e0*/  ISETP.NE.AND P0, PT, R13, RZ, PT ;  /* 0x000000ff0d00720c */ /* 0x000fda0003f05270 */
[----:B------:R-:W-:Y:S05]  /*09f0*/  @P0 EXIT ;  /* 0x000000000000094d */ /* 0x000fea0003800000 */
[----:B------:R-:W3:Y:S01]  /*0a00*/  LDC R3, c[0x0][0x374] ;  /* 0x0000dd00ff037b82 */ /* 0x000ee20000000800 */
[----:B0-----:R-:W0:Y:S04]  /*0a10*/  LDS.64 R8, [R5] ;  /* 0x0000000005087984 */ /* 0x001e280000000a00 */
[----:B-1----:R-:W1:Y:S03]  /*0a20*/  LDS.64 R10, [R0+0x8] ;  /* 0x00000800000a7984 */ /* 0x002e660000000a00 */
[----:B--2---:R-:W2:Y:S01]  /*0a30*/  LDC.64 R6, c[0x0][0x388] ;  /* 0x0000e200ff067b82 */ /* 0x004ea20000000a00 */
[----:B------:R-:W4:Y:S01]  /*0a40*/  LDS.64 R12, [R0+0x10] ;  /* 0x00001000000c7984 */ /* 0x000f220000000a00 */
[----:B---3--:R-:W-:-:S04]  /*0a50*/  IMAD R2, R2, R3, UR10 ;  /* 0x0000000a02027e24 */ /* 0x008fc8000f8e0203 */
[----:B------:R-:W-:-:S04]  /*0a60*/  IMAD R3, R2, UR4, RZ ;  /* 0x0000000402037c24 */ /* 0x000fc8000f8e02ff */
[----:B--2---:R-:W-:-:S04]  /*0a70*/  IMAD.WIDE.U32 R2, R3, 0x4, R6 ;  /* 0x0000000403027825 */ /* 0x004fc800078e0006 */
[----:B------:R-:W-:Y:S01]  /*0a80*/  IMAD.WIDE.U32 R6, R4, 0x4, R2 ;  /* 0x0000000404067825 */ /* 0x000fe200078e0002 */
[----:B0-----:R-:W-:Y:S04]  /*0a90*/  STG.E desc[UR14][R2.64], R8 ;  /* 0x0000000802007986 */ /* 0x001fe8000c10190e */
[----:B------:R-:W-:Y:S04]  /*0aa0*/  STG.E desc[UR14][R2.64+0x4], R9 ;  /* 0x0000040902007986 */ /* 0x000fe8000c10190e */
[----:B-1----:R-:W-:Y:S04]  /*0ab0*/  STG.E desc[UR14][R6.64+0x8], R10 ;  /* 0x0000080a06007986 */ /* 0x002fe8000c10190e */
[----:B------:R-:W-:Y:S04]  /*0ac0*/  STG.E desc[UR14][R6.64+0xc], R11 ;  /* 0x00000c0b06007986 */ /* 0x000fe8000c10190e */
[----:B----4-:R-:W-:Y:S04]  /*0ad0*/  STG.E desc[UR14][R6.64+0x10], R12 ;  /* 0x0000100c06007986 */ /* 0x010fe8000c10190e */
[----:B------:R-:W-:Y:S01]  /*0ae0*/  STG.E desc[UR14][R6.64+0x14], R13 ;  /* 0x0000140d06007986 */ /* 0x000fe2000c10190e */
[----:B------:R-:W-:Y:S05]  /*0af0*/  EXIT ;  /* 0x000000000000794d */ /* 0x000fea0003800000 */
        .weak           $__internal_2_$__cuda_sm20_rcp_rn_f32_slowpath
        .type           $__internal_2_$__cuda_sm20_rcp_rn_f32_slowpath,@function
        .size           $__internal_2_$__cuda_sm20_rcp_rn_f32_slowpath,($__internal_3_$__cuda_sm20_sqrt_rn_f32_slowpath - $__internal_2_$__cuda_sm20_rcp_rn_f32_slowpath)
$__internal_2_$__cuda_sm20_rcp_rn_f32_slowpath:
        /* <DEDUP_REMOVED lines=15> */
.L_x_40:
[----:B------:R-:W-:-:S04]  /*0bf0*/  IADD3 R18, PT, PT, R11, -0xfd, RZ ;  /* 0xffffff030b127810 */ /* 0x000fc80007ffe0ff */
[----:B------:R-:W-:-:S13]  /*0c00*/  ISETP.GT.U32.AND P0, PT, R18, 0x1, PT ;  /* 0x000000011200780c */ /* 0x000fda0003f04070 */
[----:B------:R-:W-:Y:S05]  /*0c10*/  @P0 BRA `(.L_x_42) ;  /* 0x0000000000780947 */ /* 0x000fea0003800000 */
[----:B------:R-:W-:Y:S01]  /*0c20*/  LOP3.LUT R12, R0, 0x7fffff, RZ, 0xc0, !PT ;  /* 0x007fffff000c7812 */ /* 0x000fe200078ec0ff */
[----:B------:R-:W-:Y:S01]  /*0c30*/  IMAD.MOV.U32 R17, RZ, RZ, 0x3 ;  /* 0x00000003ff117424 */ /* 0x000fe200078e00ff */
[----:B------:R-:W-:Y:S02]  /*0c40*/  IADD3 R11, PT, PT, R11, -0xfc, RZ ;  /* 0xffffff040b0b7810 */ /* 0x000fe40007ffe0ff */
[----:B------:R-:W-:Y:S02]  /*0c50*/  LOP3.LUT R12, R12, 0x3f800000, RZ, 0xfc, !PT ;  /* 0x3f8000000c0c7812 */ /* 0x000fe400078efcff */
[----:B------:R-:W-:Y:S02]  /*0c60*/  SHF.L.U32 R17, R17, R18, RZ ;  /* 0x0000001211117219 */ /* 0x000fe400000006ff */
[----:B------:R-:W0:Y:S02]  /*0c70*/  MUFU.RCP R15, R12 ;  /* 0x0000000c000f7308 */ /* 0x000e240000001000 */
        /* <DEDUP_REMOVED lines=11> */
[--C-:B------:R-:W-:Y:S02]  /*0d30*/  LOP3.LUT P1, RZ, R15, R18, R14.reuse, 0xf8, !PT ;  /* 0x000000120fff7212 */ /* 0x100fe4000782f80e */
[C---:B------:R-:W-:Y:S02]  /*0d40*/  LOP3.LUT P0, RZ, R17.reuse, 0x1, RZ, 0xc0, !PT ;  /* 0x0000000111ff7812 */ /* 0x040fe4000780c0ff */
[----:B------:R-:W-:Y:S02]  /*0d50*/  LOP3.LUT P2, RZ, R17, 0x2, RZ, 0xc0, !PT ;  /* 0x0000000211ff7812 */ /* 0x000fe4000784c0ff */
[----:B------:R-:W-:Y:S02]  /*0d60*/  SHF.R.U32.HI R11, RZ, R11, R14 ;  /* 0x0000000bff0b7219 */ /* 0x000fe4000001160e */
[----:B------:R-:W-:-:S02]  /*0d70*/  PLOP3.LUT P0, PT, P0, P1, P2, 0xe0, 0x0 ;  /* 0x000000000000781c */ /* 0x000fc40000703c20 */
[----:B------:R-:W-:Y:S02]  /*0d80*/  LOP3.LUT P1, RZ, R0, 0x7fffff, RZ, 0xc0, !PT ;  /* 0x007fffff00ff7812 */ /* 0x000fe4000782c0ff */
[----:B------:R-:W-:-:S04]  /*0d90*/  SEL R12, RZ, 0x1, !P0 ;  /* 0x00000001ff0c7807 */ /* 0x000fc80004000000 */
[----:B------:R-:W-:-:S04]  /*0da0*/  IADD3 R12, PT, PT, -R12, RZ, RZ ;  /* 0x000000ff0c0c7210 */ /* 0x000fc80007ffe1ff */
[----:B------:R-:W-:-:S13]  /*0db0*/  ISETP.GE.AND P0, PT, R12, RZ, PT ;  /* 0x000000ff0c00720c */ /* 0x000fda0003f06270 */
[----:B------:R-:W-:-:S05]  /*0dc0*/  @!P0 VIADD R11, R11, 0x1 ;  /* 0x000000010b0b8836 */ /* 0x000fca0000000000 */
[----:B------:R-:W-:-:S04]  /*0dd0*/  @!P1 SHF.L.U32 R11, R11, 0x1, RZ ;  /* 0x000000010b0b9819 */ /* 0x000fc800000006ff */
[----:B------:R-:W-:Y:S01]  /*0de0*/  LOP3.LUT R11, R11, 0x80000000, R0, 0xf8, !PT ;  /* 0x800000000b0b7812 */ /* 0x000fe200078ef800 */
[----:B------:R-:W-:Y:S06]  /*0df0*/  BRA `(.L_x_41) ;  /* 0x0000000000047947 */ /* 0x000fec0003800000 */
.L_x_42:
[----:B------:R0:W1:Y:S02]  /*0e00*/  MUFU.RCP R11, R0 ;  /* 0x00000000000b7308 */ /* 0x0000640000001000 */
.L_x_41:
[----:B0123--:R-:W-:Y:S01]  /*0e10*/  MOV R0, R11 ;  /* 0x0000000b00007202 */ /* 0x00ffe20000000f00 */
[----:B------:R-:W-:-:S04]  /*0e20*/  HFMA2 R11, -RZ, RZ, 0, 0 ;  /* 0x00000000ff0b7431 */ /* 0x000fc800000001ff */
[----:B------:R-:W-:Y:S05]  /*0e30*/  RET.REL.NODEC R10 `(_Z11attn2KerneliPfS_S_i) ;  /* 0xfffffff00a707950 */ /* 0x000fea0003c3ffff */
        .weak           $__internal_3_$__cuda_sm20_sqrt_rn_f32_slowpath
        .type           $__internal_3_$__cuda_sm20_sqrt_rn_f32_slowpath,@function
        .size           $__internal_3_$__cuda_sm20_sqrt_rn_f32_slowpath,(.L_x_120 - $__internal_3_$__cuda_sm20_sqrt_rn_f32_slowpath)
$__internal_3_$__cuda_sm20_sqrt_rn_f32_slowpath:
[----:B------:R-:W-:-:S13]  /*0e40*/  LOP3.LUT P0, RZ, R8, 0x7fffffff, RZ, 0xc0, !PT ;  /* 0x7fffffff08ff7812 */ /* 0x000fda000780c0ff */
[----:B------:R-:W-:Y:S05]  /*0e50*/  @!P0 BRA `(.L_x_43) ;  /* 0x0000000000488947 */ /* 0x000fea0003800000 */
[----:B------:R-:W-:Y:S01]  /*0e60*/  FSETP.GEU.FTZ.AND P0, PT, R8, RZ, PT ;  /* 0x000000ff0800720b */ /* 0x000fe20003f1e000 */
[----:B------:R-:W-:-:S12]  /*0e70*/  IMAD.MOV.U32 R0, RZ, RZ, R8 ;  /* 0x000000ffff007224 */ /* 0x000fd800078e0008 */
[----:B------:R-:W-:Y:S01]  /*0e80*/  @!P0 MOV R8, 0x7fffffff ;  /* 0x7fffffff00088802 */ /* 0x000fe20000000f00 */
[----:B------:R-:W-:Y:S06]  /*0e90*/  @!P0 BRA `(.L_x_43) ;  /* 0x0000000000388947 */ /* 0x000fec0003800000 */
[----:B------:R-:W-:-:S13]  /*0ea0*/  FSETP.GTU.FTZ.AND P0, PT, |R0|, +INF , PT ;  /* 0x7f8000000000780b */ /* 0x000fda0003f1c200 */
[----:B------:R-:W-:Y:S01]  /*0eb0*/  @P0 FADD.FTZ R8, R0, 1 ;  /* 0x3f80000000080421 */ /* 0x000fe20000010000 */
[----:B------:R-:W-:Y:S06]  /*0ec0*/  @P0 BRA `(.L_x_43) ;  /* 0x00000000002c0947 */ /* 0x000fec0003800000 */
[----:B------:R-:W-:-:S13]  /*0ed0*/  FSETP.NEU.FTZ.AND P0, PT, |R0|, +INF , PT ;  /* 0x7f8000000000780b */ /* 0x000fda0003f1d200 */
[----:B------:R-:W-:Y:S01]  /*0ee0*/  @!P0 MOV R8, R0 ;  /* 0x0000000000088202 */ /* 0x000fe20000000f00 */
[----:B------:R-:W-:Y:S06]  /*0ef0*/  @!P0 BRA `(.L_x_43) ;  /* 0x0000000000208947 */ /* 0x000fec0003800000 */
[----:B------:R-:W-:-:S04]  /*0f00*/  FFMA R0, R0, 1.84467440737095516160e+19, RZ ;  /* 0x5f80000000007823 */ /* 0x000fc800000000ff */
[----:B------:R-:W0:Y:S02]  /*0f10*/  MUFU.RSQ R11, R0 ;  /* 0x00000000000b7308 */ /* 0x000e240000001400 */
[----:B0-----:R-:W-:Y:S01]  /*0f20*/  FMUL.FTZ R15, R0, R11 ;  /* 0x0000000b000f7220 */ /* 0x001fe20000410000 */
[----:B------:R-:W-:-:S03]  /*0f30*/  FMUL.FTZ R11, R11, 0.5 ;  /* 0x3f0000000b0b7820 */ /* 0x000fc60000410000 */
[----:B------:R-:W-:-:S04]  /*0f40*/  FADD.FTZ R8, -R15, -RZ ;  /* 0x800000ff0f087221 */ /* 0x000fc80000010100 */
[----:B------:R-:W-:-:S04]  /*0f50*/  FFMA R8, R15, R8, R0 ;  /* 0x000000080f087223 */ /* 0x000fc80000000000 */
[----:B------:R-:W-:-:S04]  /*0f60*/  FFMA R8, R8, R11, R15 ;  /* 0x0000000b08087223 */ /* 0x000fc8000000000f */
[----:B------:R-:W-:-:S07]  /*0f70*/  FMUL.FTZ R8, R8, 2.3283064365386962891e-10 ;  /* 0x2f80000008087820 */ /* 0x000fce0000410000 */
.L_x_43:
[----:B------:R-:W-:-:S04]  /*0f80*/  HFMA2 R11, -RZ, RZ, 0, 0 ;  /* 0x00000000ff0b7431 */ /* 0x000fc800000001ff */
[----:B------:R-:W-:Y:S05]  /*0f90*/  RET.REL.NODEC R10 `(_Z11attn2KerneliPfS_S_i) ;  /* 0xfffffff00a187950 */ /* 0x000fea0003c3ffff */
.L_x_44:
        /* <DEDUP_REMOVED lines=14> */
.L_x_120:


//--------------------- .text._Z10attnKerneliPfS_S_i --------------------------
	.section	.text._Z10attnKerneliPfS_S_i,"ax",@progbits
	.align	128
        .global         _Z10attnKerneliPfS_S_i
        .type           _Z10attnKerneliPfS_S_i,@function
        .size           _Z10attnKerneliPfS_S_i,(.L_x_123 - _Z10attnKerneliPfS_S_i)
        .other          _Z10attnKerneliPfS_S_i,@"STO_CUDA_ENTRY STV_DEFAULT"
_Z10attnKerneliPfS_S_i:
.text._Z10attnKerneliPfS_S_i:
[----:B------:R-:W-:Y:S01]  /*0000*/  LDC R1, c[0x0][0x37c] ;  /* 0x0000df00ff017b82 */ /* 0x000fe20000000800 */
[----:B------:R-:W0:Y:S07]  /*0010*/  LDCU UR7, c[0x0][0x360] ;  /* 0x00006c00ff0777ac */ /* 0x000e2e0008000800 */
[----:B------:R-:W1:Y:S01]  /*0020*/  S2UR UR6, SR_CTAID.X ;  /* 0x00000000000679c3 */ /* 0x000e620000002500 */
[----:B------:R-:W2:Y:S01]  /*0030*/  LDCU.64 UR4, c[0x0][0x398] ;  /* 0x00007300ff0477ac */ /* 0x000ea20008000a00 */
[----:B0-----:R-:W-:-:S04]  /*0040*/  I2FP.F32.U32 R0, UR7 ;  /* 0x0000000700007c45 */ /* 0x001fc80008201000 */
[----:B------:R0:W3:Y:S01]  /*0050*/  MUFU.RSQ R5, R0 ;  /* 0x0000000000057308 */ /* 0x0000e20000001400 */
[----:B------:R-:W-:Y:S01]  /*0060*/  VIADD R2, R0, 0xf3000000 ;  /* 0xf300000000027836 */ /* 0x000fe20000000000 */
[----:B-1----:R-:W-:-:S04]  /*0070*/  UIMAD UR6, UR6, UR7, URZ ;  /* 0x00000007060672a4 */ /* 0x002fc8000f8e02ff */
[----:B------:R-:W-:Y:S01]  /*0080*/  ISETP.GT.U32.AND P0, PT, R2, 0x727fffff, PT ;  /* 0x727fffff0200780c */ /* 0x000fe20003f04070 */
[----:B--2---:R-:W-:-:S06]  /*0090*/  UIMAD.WIDE.U32 UR4, UR6, 0x4, UR4 ;  /* 0x00000004060478a5 */ /* 0x004fcc000f8e0004 */
[----:B------:R-:W-:Y:S02]  /*00a0*/  IMAD.U32 R2, RZ, RZ, UR4 ;  /* 0x00000004ff027e24 */ /* 0x000fe4000f8e00ff */
[----:B------:R-:W-:-:S04]  /*00b0*/  IMAD.U32 R3, RZ, RZ, UR5 ;  /* 0x00000005ff037e24 */ /* 0x000fc8000f8e00ff */
[----:B0--3--:R-:W-:Y:S05]  /*00c0*/  @!P0 BRA `(.L_x_45) ;  /* 0x00000000000c8947 */ /* 0x009fea0003800000 */
[----:B------:R-:W-:-:S07]  /*00d0*/  MOV R6, 0xf0 ;  /* 0x000000f000067802 */ /* 0x000fce0000000f00 */
[----:B------:R-:W-:Y:S05]  /*00e0*/  CALL.REL.NOINC `($__internal_5_$__cuda_sm20_sqrt_rn_f32_slowpath) ;  /* 0x0000000c00487944 */ /* 0x000fea0003c00000 */
[----:B------:R-:W-:Y:S05]  /*00f0*/  BRA `(.L_x_46) ;  /* 0x0000000000107947 */ /* 0x000fea0003800000 */
.L_x_45:
[----:B------:R-:W-:Y:S01]  /*0100*/  FMUL.FTZ R7, R0, R5 ;  /* 0x0000000500077220 */ /* 0x000fe20000410000 */
[----:B------:R-:W-:-:S03]  /*0110*/  FMUL.FTZ R5, R5, 0.5 ;  /* 0x3f00000005057820 */ /* 0x000fc60000410000 */
[----:B------:R-:W-:-:S04]  /*0120*/  FFMA R0, -R7, R7, R0 ;  /* 0x0000000707007223 */ /* 0x000fc80000000100 */
[----:B------:R-:W-:-:S07]  /*0130*/  FFMA R0, R0, R5, R7 ;  /* 0x0000000500007223 */ /* 0x000fce0000000007 */
.L_x_46:
[----:B------:R-:W-:Y:S01]  /*0140*/  IADD3 R4, PT, PT, R0, 0x1800000, RZ ;  /* 0x0180000000047810 */ /* 0x000fe20007ffe0ff */
[----:B------:R-:W0:Y:S01]  /*0150*/  S2R R11, SR_TID.X ;  /* 0x00000000000b7919 */ /* 0x000e220000002100 */
[----:B------:R-:W1:Y:S02]  /*0160*/  LDCU.64 UR8, c[0x0][0x358] ;  /* 0x00006b00ff0877ac */ /* 0x000e640008000a00 */
[----:B------:R-:W-:-:S04]  /*0170*/  LOP3.LUT R4, R4, 0x7f800000, RZ, 0xc0, !PT ;  /* 0x7f80000004047812 */ /* 0x000fc800078ec0ff */
[----:B------:R-:W-:-:S13]  /*0180*/  ISETP.GT.U32.AND P0, PT, R4, 0x1ffffff, PT ;  /* 0x01ffffff0400780c */ /* 0x000fda0003f04070 */
[----:B-1----:R-:W-:Y:S05]  /*0190*/  @P0 BRA `(.L_x_47) ;  /* 0x00000000000c0947 */ /* 0x002fea0003800000 */
[----:B------:R-:W-:-:S07]  /*01a0*/  MOV R4, 0x1c0 ;  /* 0x000001c000047802 */ /* 0x000fce0000000f00 */
[----:B0-----:R-:W-:Y:S05]  /*01b0*/  CALL.REL.NOINC `($__internal_4_$__cuda_sm20_rcp_rn_f32_slowpath) ;  /* 0x0000000800447944 */ /* 0x001fea0003c00000 */
[----:B------:R-:W-:Y:S05]  /*01c0*/  BRA `(.L_x_48) ;  /* 0x0000000000107947 */ /* 0x000fea0003800000 */
.L_x_47:
[----:B------:R-:W1:Y:S02]  /*01d0*/  MUFU.RCP R5, R0 ;  /* 0x0000000000057308 */ /* 0x000e640000001000 */
[----:B-1----:R-:W-:-:S04]  /*01e0*/  FFMA R4, R5, R0, -1 ;  /* 0xbf80000005047423 */ /* 0x002fc80000000000 */
[----:B------:R-:W-:-:S04]  /*01f0*/  FADD.FTZ R4, -R4, -RZ ;  /* 0x800000ff04047221 */ /* 0x000fc80000010100 */
[----:B------:R-:W-:-:S07]  /*0200*/  FFMA R0, R5, R4, R5 ;  /* 0x0000000405007223 */ /* 0x000fce0000000005 */
.L_x_48:
[----:B------:R-:W0:Y:S01]  /*0210*/  LDCU UR4, c[0x0][0x3a0] ;  /* 0x00007400ff0477ac */ /* 0x000e220008000800 */
[----:B------:R-:W1:Y:S01]  /*0220*/  LDCU.64 UR10, c[0x0][0x390] ;  /* 0x00007200ff0a77ac */ /* 0x000e620008000a00 */
[----:B0-----:R-:W-:Y:S01]  /*0230*/  VIADD R9, R11, UR4 ;  /* 0x000000040b097c36 */ /* 0x001fe20008000000 */
[----:B------:R-:W0:Y:S03]  /*0240*/  LDCU.64 UR4, c[0x0][0x388] ;  /* 0x00007100ff0477ac */ /* 0x000e260008000a00 */
[----:B------:R-:W-:-:S05]  /*0250*/  IMAD.WIDE R8, R9, 0x4, R2 ;  /* 0x0000000409087825 */ /* 0x000fca00078e0202 */
[----:B------:R2:W3:Y:S01]  /*0260*/  LDG.E R13, desc[UR8][R8.64] ;  /* 0x00000008080d7981 */ /* 0x0004e2000c1e1900 */
[----:B------:R-:W-:Y:S01]  /*0270*/  IADD3 R7, P0, PT, R11, UR6, RZ ;  /* 0x000000060b077c10 */ /* 0x000fe2000ff1e0ff */
[----:B------:R-:W4:Y:S04]  /*0280*/  LDCU UR6, c[0x0][0x380] ;  /* 0x00007000ff0677ac */ /* 0x000f280008000800 */
[----:B------:R-:W-:Y:S02]  /*0290*/  IMAD.X R4, RZ, RZ, RZ, P0 ;  /* 0x000000ffff047224 */ /* 0x000fe400000e06ff */
[----:B------:R-:W-:Y:S02]  /*02a0*/  IMAD.SHL.U32 R6, R7, 0x4, RZ ;  /* 0x0000000407067824 */ /* 0x000fe400078e00ff */
[----:B--2---:R-:W-:Y:S01]  /*02b0*/  IMAD.WIDE.U32 R8, R11, 0x4, R2 ;  /* 0x000000040b087825 */ /* 0x004fe200078e0002 */
[----:B------:R-:W-:-:S02]  /*02c0*/  SHF.L.U64.HI R7, R7, 0x2, R4 ;  /* 0x0000000207077819 */ /* 0x000fc40000010204 */
[C---:B0-----:R-:W-:Y:S02]  /*02d0*/  IADD3 R4, P0, PT, R6.reuse, UR4, RZ ;  /* 0x0000000406047c10 */ /* 0x041fe4000ff1e0ff */
[----:B-1----:R-:W-:Y:S02]  /*02e0*/  IADD3 R6, P1, PT, R6, UR10, RZ ;  /* 0x0000000a06067c10 */ /* 0x002fe4000ff3e0ff */
[C---:B------:R-:W-:Y:S02]  /*02f0*/  IADD3.X R5, PT, PT, R7.reuse, UR5, RZ, P0, !PT ;  /* 0x0000000507057c10 */ /* 0x040fe400087fe4ff */
[----:B------:R-:W-:Y:S01]  /*0300*/  IADD3.X R7, PT, PT, R7, UR11, RZ, P1, !PT ;  /* 0x0000000b07077c10 */ /* 0x000fe20008ffe4ff */
[----:B------:R-:W0:Y:S02]  /*0310*/  S2UR UR5, SR_CgaCtaId ;  /* 0x00000000000579c3 */ /* 0x000e240000008800 */
[----:B---3--:R1:W-:Y:S04]  /*0320*/  STG.E desc[UR8][R4.64], R13 ;  /* 0x0000000d04007986 */ /* 0x0083e8000c101908 */
[----:B------:R-:W2:Y:S04]  /*0330*/  LDG.E R9, desc[UR8][R8.64] ;  /* 0x0000000808097981 */ /* 0x000ea8000c1e1900 */
[----:B------:R-:W2:Y:S01]  /*0340*/  LDG.E R12, desc[UR8][R6.64] ;  /* 0x00000008060c7981 */ /* 0x000ea2000c1e1900 */
[----:B------:R-:W-:Y:S01]  /*0350*/  UMOV UR4, 0x400 ;  /* 0x0000040000047882 */ /* 0x000fe20000000000 */
[----:B------:R-:W-:-:S02]  /*0360*/  UISETP.GE.U32.AND UP0, UPT, UR7, 0x2, UPT ;  /* 0x000000020700788c */ /* 0x000fc4000bf06070 */
[----:B0-----:R-:W-:Y:S02]  /*0370*/  ULEA UR4, UR5, UR4, 0x18 ;  /* 0x0000000405047291 */ /* 0x001fe4000f8ec0ff */
[----:B----4-:R-:W-:-:S04]  /*0380*/  UISETP.GT.AND UP1, UPT, UR6, URZ, UPT ;  /* 0x000000ff0600728c */ /* 0x010fc8000bf24270 */
[----:B------:R-:W-:Y:S01]  /*0390*/  LEA R10, R11, UR4, 0x2 ;  /* 0x000000040b0a7c11 */ /* 0x000fe2000f8e10ff */
[----:B--2---:R-:W-:-:S05]  /*03a0*/  FMUL R15, R12, R9 ;  /* 0x000000090c0f7220 */ /* 0x004fca0000400000 */
[----:B------:R1:W-:Y:S01]  /*03b0*/  STS [R10], R15 ;  /* 0x0000000f0a007388 */ /* 0x0003e20000000800 */
[----:B------:R-:W-:Y:S06]  /*03c0*/  BAR.SYNC.DEFER_BLOCKING 0x0 ;  /* 0x0000000000007b1d */ /* 0x000fec0000010000 */
[----:B------:R-:W-:Y:S05]  /*03d0*/  BRA.U !UP0, `(.L_x_49) ;  /* 0x0000000108347547 */ /* 0x000fea000b800000 */
[----:B------:R-:W-:Y:S01]  /*03e0*/  HFMA2 R9, -RZ, RZ, 0, 5.9604644775390625e-08 ;  /* 0x00000001ff097431 */ /* 0x000fe200000001ff */
[----:B------:R-:W-:-:S07]  /*03f0*/  IADD3 R8, PT, PT, -R11, UR7, RZ ;  /* 0x000000070b087c10 */ /* 0x000fce000fffe1ff */
.L_x_50:
[----:B------:R-:W-:-:S04]  /*0400*/  LOP3.LUT P0, RZ, R9, R11, RZ, 0xc0, !PT ;  /* 0x0000000b09ff7212 */ /* 0x000fc8000780c0ff */
[----:B------:R-:W-:-:S13]  /*0410*/  ISETP.GE.OR P0, PT, R9, R8, P0 ;  /* 0x000000080900720c */ /* 0x000fda0000706670 */
[C---:B------:R-:W-:Y:S01]  /*0420*/  @!P0 IMAD R12, R9.reuse, 0x4, R10 ;  /* 0x00000004090c8824 */ /* 0x040fe200078e020a */
[----:B-1----:R-:W-:Y:S01]  /*0430*/  @!P0 LDS R13, [R10] ;  /* 0x000000000a0d8984 */ /* 0x002fe20000000800 */
[----:B------:R-:W-:-:S04]  /*0440*/  IMAD.SHL.U32 R9, R9, 0x2, RZ ;  /* 0x0000000209097824 */ /* 0x000fc800078e00ff */
[----:B------:R-:W0:Y:S02]  /*0450*/  @!P0 LDS R12, [R12] ;  /* 0x000000000c0c8984 */ /* 0x000e240000000800 */
[----:B0-----:R-:W-:-:S05]  /*0460*/  @!P0 FADD R13, R12, R13 ;  /* 0x0000000d0c0d8221 */ /* 0x001fca0000000000 */
[----:B------:R0:W-:Y:S01]  /*0470*/  @!P0 STS [R10], R13 ;  /* 0x0000000d0a008388 */ /* 0x0001e20000000800 */
[----:B------:R-:W-:Y:S01]  /*0480*/  BAR.SYNC.DEFER_BLOCKING 0x0 ;  /* 0x0000000000007b1d */ /* 0x000fe20000010000 */
[----:B------:R-:W-:-:S13]  /*0490*/  ISETP.GE.AND P0, PT, R9, UR7, PT ;  /* 0x0000000709007c0c */ /* 0x000fda000bf06270 */
[----:B0-----:R-:W-:Y:S05]  /*04a0*/  @!P0 BRA `(.L_x_50) ;  /* 0xfffffffc00d48947 */ /* 0x001fea000383ffff */
.L_x_49:
[----:B------:R-:W-:Y:S05]  /*04b0*/  BRA.U UP1, `(.L_x_51) ;  /* 0x00000001010c7547 */ /* 0x000fea000b800000 */
[----:B------:R0:W5:Y:S01]  /*04c0*/  LDG.E R21, desc[UR8][R4.64] ;  /* 0x0000000804157981 */ /* 0x000162000c1e1900 */
[----:B------:R-:W-:Y:S01]  /*04d0*/  IMAD.MOV.U32 R12, RZ, RZ, 0x3f800000 ;  /* 0x3f800000ff0c7424 */ /* 0x000fe200078e00ff */
[----:B------:R-:W-:Y:S06]  /*04e0*/  BRA `(.L_x_52) ;  /* 0x0000000400347947 */ /* 0x000fec0003800000 */
.L_x_51:
[----:B------:R-:W0:Y:S01]  /*04f0*/  S2UR UR5, SR_CgaCtaId ;  /* 0x00000000000579c3 */ /* 0x000e220000008800 */
[----:B------:R-:W-:Y:S01]  /*0500*/  UMOV UR4, 0x400 ;  /* 0x0000040000047882 */ /* 0x000fe20000000000 */
[----:B-1----:R-:W-:Y:S02]  /*0510*/  IADD3 R13, PT, PT, -R11, UR7, RZ ;  /* 0x000000070b0d7c10 */ /* 0x002fe4000fffe1ff */
[----:B------:R-:W-:-:S04]  /*0520*/  MOV R12, 0x3f800000 ;  /* 0x3f800000000c7802 */ /* 0x000fc80000000f00 */
[----:B------:R-:W1:Y:S01]  /*0530*/  LDC R15, c[0x0][0x3a0] ;  /* 0x0000e800ff0f7b82 */ /* 0x000e620000000800 */
[----:B0-----:R-:W-:Y:S01]  /*0540*/  ULEA UR4, UR5, UR4, 0x18 ;  /* 0x0000000405047291 */ /* 0x001fe2000f8ec0ff */
[----:B-1----:R-:W-:-:S08]  /*0550*/  IMAD.SHL.U32 R15, R15, 0x2, RZ ;  /* 0x000000020f0f7824 */ /* 0x002fd000078e00ff */
[----:B------:R-:W0:Y:S01]  /*0560*/  LDS R9, [UR4] ;  /* 0x00000004ff097984 */ /* 0x000e220008000800 */
[----:B------:R-:W-:Y:S01]  /*0570*/  UMOV UR4, 0x1 ;  /* 0x0000000100047882 */ /* 0x000fe20000000000 */
[----:B0-----:R-:W-:-:S07]  /*0580*/  FMUL R14, R9, R0 ;  /* 0x00000000090e7220 */ /* 0x001fce0000400000 */
.L_x_55:
[----:B------:R-:W-:Y:S01]  /*0590*/  IMAD.WIDE R2, R15, 0x4, R2 ;  /* 0x000000040f027825 */ /* 0x000fe200078e0202 */
[----:B------:R-:W2:Y:S02]  /*05a0*/  LDG.E R16, desc[UR8][R6.64] ;  /* 0x0000000806107981 */ /* 0x000ea4000c1e1900 */
[----:B------:R-:W-:-:S04]  /*05b0*/  LEA R8, P0, R11, R2, 0x2 ;  /* 0x000000020b087211 */ /* 0x000fc800078010ff */
[----:B------:R-:W-:-:S05]  /*05c0*/  LEA.HI.X R9, R11, R3, RZ, 0x2, P0 ;  /* 0x000000030b097211 */ /* 0x000fca00000f14ff */
[----:B------:R-:W2:Y:S01]  /*05d0*/  LDG.E R17, desc[UR8][R8.64] ;  /* 0x0000000808117981 */ /* 0x000ea2000c1e1900 */
[----:B------:R-:W0:Y:S01]  /*05e0*/  S2UR UR6, SR_CgaCtaId ;  /* 0x00000000000679c3 */ /* 0x000e220000008800 */
[----:B------:R-:W-:Y:S01]  /*05f0*/  UISETP.GE.U32.AND UP0, UPT, UR7, 0x2, UPT ;  /* 0x000000020700788c */ /* 0x000fe2000bf06070 */
[----:B------:R-:W-:Y:S02]  /*0600*/  UMOV UR5, 0x400 ;  /* 0x0000040000057882 */ /* 0x000fe40000000000 */
[----:B0-----:R-:W-:Y:S01]  /*0610*/  ULEA UR5, UR6, UR5, 0x18 ;  /* 0x0000000506057291 */ /* 0x001fe2000f8ec0ff */
[----:B--2---:R-:W-:-:S05]  /*0620*/  FMUL R17, R16, R17 ;  /* 0x0000001110117220 */ /* 0x004fca0000400000 */
[----:B------:R0:W-:Y:S01]  /*0630*/  STS [R10], R17 ;  /* 0x000000110a007388 */ /* 0x0001e20000000800 */
[----:B------:R-:W-:Y:S06]  /*0640*/  BAR.SYNC.DEFER_BLOCKING 0x0 ;  /* 0x0000000000007b1d */ /* 0x000fec0000010000 */
[----:B---3--:R-:W-:Y:S05]  /*0650*/  BRA.U !UP0, `(.L_x_53) ;  /* 0x0000000108307547 */ /* 0x008fea000b800000 */
[----:B------:R-:W-:-:S07]  /*0660*/  IMAD.MOV.U32 R16, RZ, RZ, 0x1 ;  /* 0x00000001ff107424 */ /* 0x000fce00078e00ff */
.L_x_54:
[----:B------:R-:W-:-:S04]  /*0670*/  LOP3.LUT P0, RZ, R16, R11, RZ, 0xc0, !PT ;  /* 0x0000000b10ff7212 */ /* 0x000fc8000780c0ff */
[----:B------:R-:W-:-:S13]  /*0680*/  ISETP.GE.OR P0, PT, R16, R13, P0 ;  /* 0x0000000d1000720c */ /* 0x000fda0000706670 */
[C---:B0-----:R-:W-:Y:S01]  /*0690*/  @!P0 IMAD R17, R16.reuse, 0x4, R10 ;  /* 0x0000000410118824 */ /* 0x041fe200078e020a */
[----:B------:R-:W-:Y:S01]  /*06a0*/  @!P0 LDS R18, [R10] ;  /* 0x000000000a128984 */ /* 0x000fe20000000800 */
[----:B------:R-:W-:-:S04]  /*06b0*/  SHF.L.U32 R16, R16, 0x1, RZ ;  /* 0x0000000110107819 */ /* 0x000fc800000006ff */
[----:B------:R-:W0:Y:S02]  /*06c0*/  @!P0 LDS R17, [R17] ;  /* 0x0000000011118984 */ /* 0x000e240000000800 */
[----:B0-----:R-:W-:-:S05]  /*06d0*/  @!P0 FADD R19, R17, R18 ;  /* 0x0000001211138221 */ /* 0x001fca0000000000 */
[----:B------:R1:W-:Y:S01]  /*06e0*/  @!P0 STS [R10], R19 ;  /* 0x000000130a008388 */ /* 0x0003e20000000800 */
[----:B------:R-:W-:Y:S01]  /*06f0*/  BAR.SYNC.DEFER_BLOCKING 0x0 ;  /* 0x0000000000007b1d */ /* 0x000fe20000010000 */
[----:B------:R-:W-:-:S13]  /*0700*/  ISETP.GE.AND P0, PT, R16, UR7, PT ;  /* 0x0000000710007c0c */ /* 0x000fda000bf06270 */
[----:B-1----:R-:W-:Y:S05]  /*0710*/  @!P0 BRA `(.L_x_54) ;  /* 0xfffffffc00d48947 */ /* 0x002fea000383ffff */
.L_x_53:
[----:B0-----:R-:W0:Y:S01]  /*0720*/  LDS R17, [UR5] ;  /* 0x00000005ff117984 */ /* 0x001e220008000800 */
[----:B------:R-:W1:Y:S01]  /*0730*/  LDC R19, c[0x0][0x3a0] ;  /* 0x0000e800ff137b82 */ /* 0x000e620000000800 */
[----:B------:R-:W-:Y:S01]  /*0740*/  IMAD.MOV.U32 R16, RZ, RZ, 0x3bbb989d ;  /* 0x3bbb989dff107424 */ /* 0x000fe200078e00ff */
[----:B------:R-:W2:Y:S01]  /*0750*/  LDCU UR6, c[0x0][0x380] ;  /* 0x00007000ff0677ac */ /* 0x000ea20008000800 */
[----:B-1----:R-:W-:-:S04]  /*0760*/  IMAD.WIDE R8, R19, 0x4, R8 ;  /* 0x0000000413087825 */ /* 0x002fc800078e0208 */
[----:B0-----:R-:W-:-:S05]  /*0770*/  FMUL R17, R17, R0 ;  /* 0x0000000011117220 */ /* 0x001fca0000400000 */
[----:B------:R-:W-:-:S13]  /*0780*/  FSETP.GT.AND P0, PT, R17, R14, PT ;  /* 0x0000000e1100720b */ /* 0x000fda0003f04000 */
[----:B------:R-:W3:Y:S04]  /*0790*/  @P0 LDG.E R23, desc[UR8][R4.64] ;  /* 0x0000000804170981 */ /* 0x000ee8000c1e1900 */
[----:B------:R-:W3:Y:S01]  /*07a0*/  @P0 LDG.E R22, desc[UR8][R8.64] ;  /* 0x0000000808160981 */ /* 0x000ee2000c1e1900 */
[----:B------:R-:W-:Y:S01]  /*07b0*/  @P0 FADD R19, R14, -R17 ;  /* 0x800000110e130221 */ /* 0x000fe20000000000 */
[----:B------:R-:W-:-:S03]  /*07c0*/  IMAD.MOV.U32 R18, RZ, RZ, 0x437c0000 ;  /* 0x437c0000ff127424 */ /* 0x000fc600078e00ff */
[----:B------:R-:W-:-:S04]  /*07d0*/  @P0 FFMA.SAT R21, R19, R16, 0.5 ;  /* 0x3f00000013150423 */ /* 0x000fc80000002010 */
[----:B------:R-:W-:-:S04]  /*07e0*/  @P0 FFMA.RM R21, R21, R18, 12582913 ;  /* 0x4b40000115150423 */ /* 0x000fc80000004012 */
[----:B------:R-:W-:-:S04]  /*07f0*/  @P0 FADD R20, R21, -12583039 ;  /* 0xcb40007f15140421 */ /* 0x000fc80000000000 */
[----:B------:R-:W-:-:S04]  /*0800*/  @P0 FFMA R20, R19, 1.4426950216293334961, -R20 ;  /* 0x3fb8aa3b13140823 */ /* 0x000fc80000000814 */
[----:B------:R-:W-:Y:S01]  /*0810*/  @P0 FFMA R20, R19, 1.925963033500011079e-08, R20 ;  /* 0x32a5706013140823 */ /* 0x000fe20000000014 */
[----:B------:R-:W-:-:S05]  /*0820*/  @P0 IMAD.SHL.U32 R19, R21, 0x800000, RZ ;  /* 0x0080000015130824 */ /* 0x000fca00078e00ff */
[----:B------:R-:W0:Y:S02]  /*0830*/  @P0 MUFU.EX2 R20, R20 ;  /* 0x0000001400140308 */ /* 0x000e240000000800 */
[----:B0-----:R-:W-:Y:S01]  /*0840*/  @P0 FMUL R19, R19, R20 ;  /* 0x0000001413130220 */ /* 0x001fe20000400000 */
[----:B------:R-:W-:-:S03]  /*0850*/  @P0 MOV R14, R17 ;  /* 0x00000011000e0202 */ /* 0x000fc60000000f00 */
[----:B---3--:R-:W-:-:S05]  /*0860*/  @P0 FFMA R21, R19, R23, R22 ;  /* 0x0000001713150223 */ /* 0x008fca0000000016 */
[----:B------:R3:W-:Y:S04]  /*0870*/  @P0 STG.E desc[UR8][R4.64], R21 ;  /* 0x0000001504000986 */ /* 0x0007e8000c101908 */
[----:B------:R-:W4:Y:S04]  /*0880*/  @!P0 LDG.E R8, desc[UR8][R8.64] ;  /* 0x0000000808088981 */ /* 0x000f28000c1e1900 */
[----:B------:R-:W4:Y:S01]  /*0890*/  @!P0 LDG.E R22, desc[UR8][R4.64] ;  /* 0x0000000804168981 */ /* 0x000f22000c1e1900 */
[----:B------:R-:W-:Y:S01]  /*08a0*/  @!P0 FADD R17, -R14, R17 ;  /* 0x000000110e118221 */ /* 0x000fe20000000100 */
[----:B------:R-:W-:Y:S01]  /*08b0*/  UMOV UR5, UR4 ;  /* 0x0000000400057c82 */ /* 0x000fe20008000000 */
[----:B------:R-:W-:-:S02]  /*08c0*/  UIADD3 UR4, UPT, UPT, UR4, 0x1, URZ ;  /* 0x0000000104047890 */ /* 0x000fc4000fffe0ff */
[----:B------:R-:W-:Y:S01]  /*08d0*/  @!P0 FFMA.SAT R23, R17, R16, 0.5 ;  /* 0x3f00000011178423 */ /* 0x000fe20000002010 */
[----:B--2---:R-:W-:-:S03]  /*08e0*/  UISETP.NE.AND UP0, UPT, UR5, UR6, UPT ;  /* 0x000000060500728c */ /* 0x004fc6000bf05270 */
[----:B------:R-:W-:-:S04]  /*08f0*/  @!P0 FFMA.RM R23, R23, R18, 12582913 ;  /* 0x4b40000117178423 */ /* 0x000fc80000004012 */
[C---:B------:R-:W-:Y:S01]  /*0900*/  @!P0 FADD R16, R23.reuse, -12583039 ;  /* 0xcb40007f17108421 */ /* 0x040fe20000000000 */
[----:B------:R-:W-:-:S03]  /*0910*/  @!P0 IMAD.SHL.U32 R23, R23, 0x800000, RZ ;  /* 0x0080000017178824 */ /* 0x000fc600078e00ff */
[----:B------:R-:W-:-:S04]  /*0920*/  @!P0 FFMA R16, R17, 1.4426950216293334961, -R16 ;  /* 0x3fb8aa3b11108823 */ /* 0x000fc80000000810 */
[----:B------:R-:W-:-:S06]  /*0930*/  @!P0 FFMA R16, R17, 1.925963033500011079e-08, R16 ;  /* 0x32a5706011108823 */ /* 0x000fcc0000000010 */
[----:B------:R-:W0:Y:S02]  /*0940*/  @!P0 MUFU.EX2 R16, R16 ;  /* 0x0000001000108308 */ /* 0x000e240000000800 */
[----:B0-----:R-:W-:-:S04]  /*0950*/  @!P0 FMUL R23, R23, R16 ;  /* 0x0000001017178220 */ /* 0x001fc80000400000 */
[----:B----4-:R-:W-:Y:S01]  /*0960*/  @!P0 FFMA R21, R23, R8, R22 ;  /* 0x0000000817158223 */ /* 0x010fe20000000016 */
[----:B------:R-:W-:Y:S02]  /*0970*/  IMAD.MOV.U32 R8, RZ, RZ, R12 ;  /* 0x000000ffff087224 */ /* 0x000fe400078e000c */
[----:B------:R-:W-:Y:S02]  /*0980*/  @P0 FFMA R12, R19, R12, 1 ;  /* 0x3f800000130c0423 */ /* 0x000fe4000000000c */
[----:B------:R3:W-:Y:S01]  /*0990*/  @!P0 STG.E desc[UR8][R4.64], R21 ;  /* 0x0000001504008986 */ /* 0x0007e2000c101908 */
[----:B------:R-:W-:Y:S01]  /*09a0*/  @!P0 FADD R12, R23, R8 ;  /* 0x00000008170c8221 */ /* 0x000fe20000000000 */
[----:B------:R-:W-:Y:S06]  /*09b0*/  BRA.U UP0, `(.L_x_55) ;  /* 0xfffffff900f47547 */ /* 0x000fec000b83ffff */
.L_x_52:
[----:B------:R-:W2:Y:S01]  /*09c0*/  MUFU.RCP R3, R12 ;  /* 0x0000000c00037308 */ /* 0x000ea20000001000 */
[----:B------:R-:W-:Y:S07]  /*09d0*/  BSSY.RECONVERGENT B0, `(.L_x_56) ;  /* 0x000000d000007945 */ /* 0x000fee0003800200 */
[----:B-----5:R-:W4:Y:S01]  /*09e0*/  FCHK P0, R21, R12 ;  /* 0x0000000c15007302 */ /* 0x020f220000000000 */
[----:B--2---:R-:W-:-:S04]  /*09f0*/  FFMA R0, R3, -R12, 1 ;  /* 0x3f80000003007423 */ /* 0x004fc8000000080c */
[----:B------:R-:W-:-:S04]  /*0a00*/  FFMA R0, R3, R0, R3 ;  /* 0x0000000003007223 */ /* 0x000fc80000000003 */
[----:B------:R-:W-:-:S04]  /*0a10*/  FFMA R2, R0, R21, RZ ;  /* 0x0000001500027223 */ /* 0x000fc800000000ff */
[----:B------:R-:W-:-:S04]  /*0a20*/  FFMA R3, R2, -R12, R21 ;  /* 0x8000000c02037223 */ /* 0x000fc80000000015 */
[----:B------:R-:W-:Y:S01]  /*0a30*/  FFMA R3, R0, R3, R2 ;  /* 0x0000000300037223 */ /* 0x000fe20000000002 */
[----:B----4-:R-:W-:Y:S06]  /*0a40*/  @!P0 BRA `(.L_x_57) ;  /* 0x0000000000148947 */ /* 0x010fec0003800000 */
[----:B------:R-:W-:Y:S01]  /*0a50*/  IMAD.MOV.U32 R0, RZ, RZ, R21 ;  /* 0x000000ffff007224 */ /* 0x000fe200078e0015 */
[----:B------:R-:W-:Y:S02]  /*0a60*/  MOV R3, R12 ;  /* 0x0000000c00037202 */ /* 0x000fe40000000f00 */
[----:B------:R-:W-:-:S07]  /*0a70*/  MOV R2, 0xa90 ;  /* 0x00000a9000027802 */ /* 0x000fce0000000f00 */
[----:B01-3--:R-:W-:Y:S05]  /*0a80*/  CALL.REL.NOINC `($__internal_6_$__cuda_sm3x_div_rn_noftz_f32_slowpath) ;  /* 0x0000000400407944 */ /* 0x00bfea0003c00000 */
[----:B------:R-:W-:-:S07]  /*0a90*/  IMAD.MOV.U32 R3, RZ, RZ, R0 ;  /* 0x000000ffff037224 */ /* 0x000fce00078e0000 */
.L_x_57:
[----:B------:R-:W-:Y:S05]  /*0aa0*/  BSYNC.RECONVERGENT B0 ;  /* 0x0000000000007941 */ /* 0x000fea0003800200 */
.L_x_56:
[----:B------:R-:W-:Y:S01]  /*0ab0*/  STG.E desc[UR8][R4.64], R3 ;  /* 0x0000000304007986 */ /* 0x000fe2000c101908 */
[----:B------:R-:W-:Y:S05]  /*0ac0*/  EXIT ;  /* 0x000000000000794d */ /* 0x000fea0003800000 */
        .weak           $__internal_4_$__cuda_sm20_rcp_rn_f32_slowpath
        .type           $__internal_4_$__cuda_sm20_rcp_rn_f32_slowpath,@function
        .size           $__internal_4_$__cuda_sm20_rcp_rn_f32_slowpath,($__internal_5_$__cuda_sm20_sqrt_rn_f32_slowpath - $__internal_4_$__cuda_sm20_rcp_rn_f32_slowpath)
$__internal_4_$__cuda_sm20_rcp_rn_f32_slowpath:
[----:B------:R-:W-:-:S05]  /*0ad0*/  IMAD.SHL.U32 R5, R0, 0x2, RZ ;  /* 0x0000000200057824 */ /* 0x000fca00078e00ff */
[----:B------:R-:W-:-:S04]  /*0ae0*/  SHF.R.U32.HI R10, RZ, 0x18, R5 ;  /* 0x00000018ff0a7819 */ /* 0x000fc80000011605 */
[----:B------:R-:W-:-:S13]  /*0af0*/  ISETP.NE.U32.AND P0, PT, R10, RZ, PT ;  /* 0x000000ff0a00720c */ /* 0x000fda0003f05070 */
[----:B------:R-:W-:Y:S05]  /*0b00*/  @P0 BRA `(.L_x_58) ;  /* 0x00000000002c0947 */ /* 0x000fea0003800000 */
[----:B------:R-:W-:-:S04]  /*0b10*/  SHF.L.U32 R5, R0, 0x1, RZ ;  /* 0x0000000100057819 */ /* 0x000fc800000006ff */
[----:B------:R-:W-:-:S13]  /*0b20*/  ISETP.NE.AND P0, PT, R5, RZ, PT ;  /* 0x000000ff0500720c */ /* 0x000fda0003f05270 */
[----:B------:R0:W1:Y:S01]  /*0b30*/  @!P0 MUFU.RCP R5, R0 ;  /* 0x0000000000058308 */ /* 0x0000620000001000 */
[----:B------:R-:W-:Y:S05]  /*0b40*/  @!P0 BRA `(.L_x_59) ;  /* 0x0000000000a48947 */ /* 0x000fea0003800000 */
[----:B------:R-:W-:-:S04]  /*0b50*/  FFMA R6, R0, 1.84467440737095516160e+19, RZ ;  /* 0x5f80000000067823 */ /* 0x000fc800000000ff */
[----:B-1----:R-:W0:Y:S02]  /*0b60*/  MUFU.RCP R5, R6 ;  /* 0x0000000600057308 */ /* 0x002e240000001000 */
[----:B0-----:R-:W-:-:S04]  /*0b70*/  FFMA R0, R6, R5, -1 ;  /* 0xbf80000006007423 */ /* 0x001fc80000000005 */
[----:B------:R-:W-:-:S04]  /*0b80*/  FADD.FTZ R0, -R0, -RZ ;  /* 0x800000ff00007221 */ /* 0x000fc80000010100 */
[----:B------:R-:W-:-:S04]  /*0b90*/  FFMA R0, R5, R0, R5 ;  /* 0x0000000005007223 */ /* 0x000fc80000000005 */
[----:B------:R-:W-:Y:S01]  /*0ba0*/  FFMA R5, R0, 1.84467440737095516160e+19, RZ ;  /* 0x5f80000000057823 */ /* 0x000fe200000000ff */
[----:B------:R-:W-:Y:S06]  /*0bb0*/  BRA `(.L_x_59) ;  /* 0x0000000000887947 */ /* 0x000fec0003800000 */
.L_x_58:
[----:B------:R-:W-:-:S05]  /*0bc0*/  VIADD R12, R10, 0xffffff03 ;  /* 0xffffff030a0c7836 */ /* 0x000fca0000000000 */
[----:B------:R-:W-:-:S13]  /*0bd0*/  ISETP.GT.U32.AND P0, PT, R12, 0x1, PT ;  /* 0x000000010c00780c */ /* 0x000fda0003f04070 */
[----:B------:R-:W-:Y:S05]  /*0be0*/  @P0 BRA `(.L_x_60) ;  /* 0x0000000000780947 */ /* 0x000fea0003800000 */
[----:B------:R-:W-:Y:S01]  /*0bf0*/  LOP3.LUT R5, R0, 0x7fffff, RZ, 0xc0, !PT ;  /* 0x007fffff00057812 */ /* 0x000fe200078ec0ff */
[----:B------:R-:W-:-:S03]  /*0c00*/  IMAD.MOV.U32 R9, RZ, RZ, 0x3 ;  /* 0x00000003ff097424 */ /* 0x000fc600078e00ff */
        /* <DEDUP_REMOVED lines=19> */
[----:B------:R-:W-:-:S05]  /*0d40*/  SEL R5, RZ, 0x1, !P0 ;  /* 0x00000001ff057807 */ /* 0x000fca0004000000 */
[----:B------:R-:W-:-:S05]  /*0d50*/  IMAD.MOV R5, RZ, RZ, -R5 ;  /* 0x000000ffff057224 */ /* 0x000fca00078e0a05 */
[----:B------:R-:W-:Y:S01]  /*0d60*/  ISETP.GE.AND P0, PT, R5, RZ, PT ;  /* 0x000000ff0500720c */ /* 0x000fe20003f06270 */
[----:B------:R-:W-:-:S05]  /*0d70*/  VIADD R5, R10, 0xffffff04 ;  /* 0xffffff040a057836 */ /* 0x000fca0000000000 */
[----:B------:R-:W-:-:S07]  /*0d80*/  SHF.R.U32.HI R5, RZ, R5, R6 ;  /* 0x00000005ff057219 */ /* 0x000fce0000011606 */
[----:B------:R-:W-:-:S05]  /*0d90*/  @!P0 IADD3 R5, PT, PT, R5, 0x1, RZ ;  /* 0x0000000105058810 */ /* 0x000fca0007ffe0ff */
[----:B------:R-:W-:-:S05]  /*0da0*/  @!P1 IMAD.SHL.U32 R5, R5, 0x2, RZ ;  /* 0x0000000205059824 */ /* 0x000fca00078e00ff */
[----:B------:R-:W-:Y:S01]  /*0db0*/  LOP3.LUT R5, R5, 0x80000000, R0, 0xf8, !PT ;  /* 0x8000000005057812 */ /* 0x000fe200078ef800 */
[----:B------:R-:W-:Y:S06]  /*0dc0*/  BRA `(.L_x_59) ;  /* 0x0000000000047947 */ /* 0x000fec0003800000 */
.L_x_60:
[----:B------:R2:W3:Y:S02]  /*0dd0*/  MUFU.RCP R5, R0 ;  /* 0x0000000000057308 */ /* 0x0004e40000001000 */
.L_x_59:
[----:B0123--:R-:W-:Y:S02]  /*0de0*/  IMAD.MOV.U32 R0, RZ, RZ, R5 ;  /* 0x000000ffff007224 */ /* 0x00ffe400078e0005 */
[----:B------:R-:W-:-:S04]  /*0df0*/  HFMA2 R5, -RZ, RZ, 0, 0 ;  /* 0x00000000ff057431 */ /* 0x000fc800000001ff */
[----:B------:R-:W-:Y:S05]  /*0e00*/  RET.REL.NODEC R4 `(_Z10attnKerneliPfS_S_i) ;  /* 0xfffffff0047c7950 */ /* 0x000fea0003c3ffff */
        .weak           $__internal_5_$__cuda_sm20_sqrt_rn_f32_slowpath
        .type           $__internal_5_$__cuda_sm20_sqrt_rn_f32_slowpath,@function
        .size           $__internal_5_$__cuda_sm20_sqrt_rn_f32_slowpath,($__internal_6_$__cuda_sm3x_div_rn_noftz_f32_slowpath - $__internal_5_$__cuda_sm20_sqrt_rn_f32_slowpath)
$__internal_5_$__cuda_sm20_sqrt_rn_f32_slowpath:
[----:B------:R-:W-:-:S13]  /*0e10*/  LOP3.LUT P0, RZ, R0, 0x7fffffff, RZ, 0xc0, !PT ;  /* 0x7fffffff00ff7812 */ /* 0x000fda000780c0ff */
[----:B------:R-:W-:Y:S01]  /*0e20*/  @!P0 IMAD.MOV.U32 R4, RZ, RZ, R0 ;  /* 0x000000ffff048224 */ /* 0x000fe200078e0000 */
[----:B------:R-:W-:Y:S06]  /*0e30*/  @!P0 BRA `(.L_x_61) ;  /* 0x0000000000448947 */ /* 0x000fec0003800000 */
[----:B------:R-:W-:-:S13]  /*0e40*/  FSETP.GEU.FTZ.AND P0, PT, R0, RZ, PT ;  /* 0x000000ff0000720b */ /* 0x000fda0003f1e000 */
[----:B------:R-:W-:Y:S01]  /*0e50*/  @!P0 IMAD.MOV.U32 R4, RZ, RZ, 0x7fffffff ;  /* 0x7fffffffff048424 */ /* 0x000fe200078e00ff */
        /* <DEDUP_REMOVED lines=15> */
.L_x_61:
[----:B------:R-:W-:Y:S02]  /*0f50*/  HFMA2 R5, -RZ, RZ, 0, 0 ;  /* 0x00000000ff057431 */ /* 0x000fe400000001ff */
[----:B------:R-:W-:Y:S02]  /*0f60*/  IMAD.MOV.U32 R0, RZ, RZ, R4 ;  /* 0x000000ffff007224 */ /* 0x000fe400078e0004 */
[----:B------:R-:W-:-:S04]  /*0f70*/  IMAD.MOV.U32 R4, RZ, RZ, R6 ;  /* 0x000000ffff047224 */ /* 0x000fc800078e0006 */
[----:B------:R-:W-:Y:S05]  /*0f80*/  RET.REL.NODEC R4 `(_Z10attnKerneliPfS_S_i) ;  /* 0xfffffff0041c7950 */ /* 0x000fea0003c3ffff */
        .weak           $__internal_6_$__cuda_sm3x_div_rn_noftz_f32_slowpath
        .type           $__internal_6_$__cuda_sm3x_div_rn_noftz_f32_slowpath,@function
        .size           $__internal_6_$__cuda_sm3x_div_rn_noftz_f32_slowpath,(.L_x_123 - $__internal_6_$__cuda_sm3x_div_rn_noftz_f32_slowpath)
$__internal_6_$__cuda_sm3x_div_rn_noftz_f32_slowpath:
[----:B------:R-:W-:Y:S01]  /*0f90*/  SHF.R.U32.HI R7, RZ, 0x17, R3 ;  /* 0x00000017ff077819 */ /* 0x000fe20000011603 */
[----:B------:R-:W-:Y:S01]  /*0fa0*/  BSSY.RECONVERGENT B1, `(.L_x_62) ;  /* 0x0000062000017945 */ /* 0x000fe20003800200 */
[----:B------:R-:W-:Y:S02]  /*0fb0*/  SHF.R.U32.HI R6, RZ, 0x17, R0 ;  /* 0x00000017ff067819 */ /* 0x000fe40000011600 */
[----:B------:R-:W-:Y:S02]  /*0fc0*/  LOP3.LUT R12, R7, 0xff, RZ, 0xc0, !PT ;  /* 0x000000ff070c7812 */ /* 0x000fe400078ec0ff */
[----:B------:R-:W-:-:S03]  /*0fd0*/  LOP3.LUT R10, R6, 0xff, RZ, 0xc0, !PT ;  /* 0x000000ff060a7812 */ /* 0x000fc600078ec0ff */
[----:B------:R-:W-:Y:S02]  /*0fe0*/  VIADD R8, R12, 0xffffffff ;  /* 0xffffffff0c087836 */ /* 0x000fe40000000000 */
[----:B------:R-:W-:-:S03]  /*0ff0*/  VIADD R7, R10, 0xffffffff ;  /* 0xffffffff0a077836 */ /* 0x000fc60000000000 */
[----:B------:R-:W-:-:S04]  /*1000*/  ISETP.GT.U32.AND P0, PT, R8, 0xfd, PT ;  /* 0x000000fd0800780c */ /* 0x000fc80003f04070 */
[----:B------:R-:W-:-:S13]  /*1010*/  ISETP.GT.U32.OR P0, PT, R7, 0xfd, P0 ;  /* 0x000000fd0700780c */ /* 0x000fda0000704470 */
[----:B------:R-:W-:Y:S01]  /*1020*/  @!P0 MOV R6, RZ ;  /* 0x000000ff00068202 */ /* 0x000fe20000000f00 */
        /* <DEDUP_REMOVED lines=19> */
[----:B------:R-:W-:Y:S02]  /*1160*/  @P0 IMAD.MOV.U32 R6, RZ, RZ, RZ ;  /* 0x000000ffff060224 */ /* 0x000fe400078e00ff */
[----:B------:R-:W-:Y:S01]  /*1170*/  @!P0 FFMA R0, R0, 1.84467440737095516160e+19, RZ ;  /* 0x5f80000000008823 */ /* 0x000fe200000000ff */
[----:B------:R-:W-:Y:S02]  /*1180*/  @!P0 IMAD.MOV.U32 R6, RZ, RZ, -0x40 ;  /* 0xffffffc0ff068424 */ /* 0x000fe400078e00ff */
[----:B------:R-:W-:-:S03]  /*1190*/  @!P1 FFMA R3, R3, 1.84467440737095516160e+19, RZ ;  /* 0x5f80000003039823 */ /* 0x000fc600000000ff */
[----:B------:R-:W-:-:S07]  /*11a0*/  @!P1 IADD3 R6, PT, PT, R6, 0x40, RZ ;  /* 0x0000004006069810 */ /* 0x000fce0007ffe0ff */
.L_x_63:
[----:B------:R-:W-:Y:S01]  /*11b0*/  LEA R8, R12, 0xc0800000, 0x17 ;  /* 0xc08000000c087811 */ /* 0x000fe200078eb8ff */
[----:B------:R-:W-:Y:S04]  /*11c0*/  BSSY.RECONVERGENT B2, `(.L_x_68) ;  /* 0x0000036000027945 */ /* 0x000fe80003800200 */
[----:B------:R-:W-:Y:S02]  /*11d0*/  IMAD.IADD R8, R3, 0x1, -R8 ;  /* 0x0000000103087824 */ /* 0x000fe400078e0a08 */
[----:B------:R-:W-:Y:S02]  /*11e0*/  VIADD R3, R10, 0xffffff81 ;  /* 0xffffff810a037836 */ /* 0x000fe40000000000 */
[----:B------:R-:W0:Y:S01]  /*11f0*/  MUFU.RCP R7, R8 ;  /* 0x0000000800077308 */ /* 0x000e220000001000 */
[----:B------:R-:W-:Y:S01]  /*1200*/  FADD.FTZ R9, -R8, -RZ ;  /* 0x800000ff08097221 */ /* 0x000fe20000010100 */
[----:B------:R-:W-:-:S03]  /*1210*/  IMAD R0, R3, -0x800000, R0 ;  /* 0xff80000003007824 */ /* 0x000fc600078e0200 */
[----:B0-----:R-:W-:-:S04]  /*1220*/  FFMA R10, R7, R9, 1 ;  /* 0x3f800000070a7423 */ /* 0x001fc80000000009 */
[----:B------:R-:W-:-:S04]  /*1230*/  FFMA R14, R7, R10, R7 ;  /* 0x0000000a070e7223 */ /* 0x000fc80000000007 */
[----:B------:R-:W-:-:S04]  /*1240*/  FFMA R7, R0, R14, RZ ;  /* 0x0000000e00077223 */ /* 0x000fc800000000ff */
[----:B------:R-:W-:-:S04]  /*1250*/  FFMA R10, R9, R7, R0 ;  /* 0x00000007090a7223 */ /* 0x000fc80000000000 */
[----:B------:R-:W-:Y:S01]  /*1260*/  FFMA R11, R14, R10, R7 ;  /* 0x0000000a0e0b7223 */ /* 0x000fe20000000007 */
[----:B------:R-:W-:-:S03]  /*1270*/  IADD3 R7, PT, PT, R3, 0x7f, -R12 ;  /* 0x0000007f03077810 */ /* 0x000fc60007ffe80c */
[----:B------:R-:W-:Y:S01]  /*1280*/  FFMA R10, R9, R11, R0 ;  /* 0x0000000b090a7223 */ /* 0x000fe20000000000 */
[----:B------:R-:W-:-:S03]  /*1290*/  IADD3 R7, PT, PT, R7, R6, RZ ;  /* 0x0000000607077210 */ /* 0x000fc60007ffe0ff */
        /* <DEDUP_REMOVED lines=15> */
[C---:B------:R-:W-:Y:S01]  /*1390*/  IADD3 R8, PT, PT, R9.reuse, 0x20, RZ ;  /* 0x0000002009087810 */ /* 0x040fe20007ffe0ff */
[CCC-:B------:R-:W-:Y:S01]  /*13a0*/  FFMA.RM R6, R14.reuse, R10.reuse, R11.reuse ;  /* 0x0000000a0e067223 */ /* 0x1c0fe2000000400b */
[----:B------:R-:W-:Y:S02]  /*13b0*/  ISETP.NE.AND P2, PT, R9, RZ, PT ;  /* 0x000000ff0900720c */ /* 0x000fe40003f45270 */
[----:B------:R-:W-:Y:S01]  /*13c0*/  LOP3.LUT R7, R3, 0x7fffff, RZ, 0xc0, !PT ;  /* 0x007fffff03077812 */ /* 0x000fe200078ec0ff */
[----:B------:R-:W-:Y:S01]  /*13d0*/  FFMA.RP R3, R14, R10, R11 ;  /* 0x0000000a0e037223 */ /* 0x000fe2000000800b */
[----:B------:R-:W-:Y:S01]  /*13e0*/  ISETP.NE.AND P1, PT, R9, RZ, PT ;  /* 0x000000ff0900720c */ /* 0x000fe20003f25270 */
[----:B------:R-:W-:Y:S01]  /*13f0*/  IMAD.MOV R9, RZ, RZ, -R9 ;  /* 0x000000ffff097224 */ /* 0x000fe200078e0a09 */
[----:B------:R-:W-:Y:S02]  /*1400*/  LOP3.LUT R7, R7, 0x800000, RZ, 0xfc, !PT ;  /* 0x0080000007077812 */ /* 0x000fe400078efcff */
[----:B------:R-:W-:-:S02]  /*1410*/  FSETP.NEU.FTZ.AND P0, PT, R3, R6, PT ;  /* 0x000000060300720b */ /* 0x000fc40003f1d000 */
[----:B------:R-:W-:Y:S02]  /*1420*/  SHF.L.U32 R8, R7, R8, RZ ;  /* 0x0000000807087219 */ /* 0x000fe400000006ff */
[----:B------:R-:W-:Y:S02]  /*1430*/  SEL R6, R9, RZ, P2 ;  /* 0x000000ff09067207 */ /* 0x000fe40001000000 */
[----:B------:R-:W-:Y:S02]  /*1440*/  ISETP.NE.AND P1, PT, R8, RZ, P1 ;  /* 0x000000ff0800720c */ /* 0x000fe40000f25270 */
[----:B------:R-:W-:Y:S02]  /*1450*/  SHF.R.U32.HI R6, RZ, R6, R7 ;  /* 0x00000006ff067219 */ /* 0x000fe40000011607 */
[----:B------:R-:W-:Y:S02]  /*1460*/  PLOP3.LUT P0, PT, P0, P1, PT, 0xf8, 0x8f ;  /* 0x00000000008f781c */ /* 0x000fe40000703f70 */
[----:B------:R-:W-:-:S02]  /*1470*/  SHF.R.U32.HI R8, RZ, 0x1, R6 ;  /* 0x00000001ff087819 */ /* 0x000fc40000011606 */
[----:B------:R-:W-:-:S04]  /*1480*/  SEL R3, RZ, 0x1, !P0 ;  /* 0x00000001ff037807 */ /* 0x000fc80004000000 */
[----:B------:R-:W-:-:S04]  /*1490*/  LOP3.LUT R3, R3, 0x1, R8, 0xf8, !PT ;  /* 0x0000000103037812 */ /* 0x000fc800078ef808 */
[----:B------:R-:W-:-:S05]  /*14a0*/  LOP3.LUT R3, R3, R6, RZ, 0xc0, !PT ;  /* 0x0000000603037212 */ /* 0x000fca00078ec0ff */
[----:B------:R-:W-:-:S05]  /*14b0*/  IMAD.IADD R3, R8, 0x1, R3 ;  /* 0x0000000108037824 */ /* 0x000fca00078e0203 */
[----:B------:R-:W-:Y:S01]  /*14c0*/  LOP3.LUT R0, R3, R0, RZ, 0xfc, !PT ;  /* 0x0000000003007212 */ /* 0x000fe200078efcff */
[----:B------:R-:W-:Y:S06]  /*14d0*/  BRA `(.L_x_71) ;  /* 0x0000000000107947 */ /* 0x000fec0003800000 */
.L_x_70:
[----:B------:R-:W-:-:S04]  /*14e0*/  LOP3.LUT R0, R0, 0x80000000, RZ, 0xc0, !PT ;  /* 0x8000000000007812 */ /* 0x000fc800078ec0ff */
[----:B------:R-:W-:Y:S01]  /*14f0*/  LOP3.LUT R0, R0, 0x7f800000, RZ, 0xfc, !PT ;  /* 0x7f80000000007812 */ /* 0x000fe200078efcff */
[----:B------:R-:W-:Y:S06]  /*1500*/  BRA `(.L_x_71) ;  /* 0x0000000000047947 */ /* 0x000fec0003800000 */
.L_x_69:
[----:B------:R-:W-:-:S07]  /*1510*/  LEA R0, R7, R0, 0x17 ;  /* 0x0000000007007211 */ /* 0x000fce00078eb8ff */
.L_x_71:
[----:B------:R-:W-:Y:S05]  /*1520*/  BSYNC.RECONVERGENT B2 ;  /* 0x0000000000027941 */ /* 0x000fea0003800200 */
.L_x_68:
[----:B------:R-:W-:Y:S05]  /*1530*/  BRA `(.L_x_72) ;  /* 0x0000000000207947 */ /* 0x000fea0003800000 */
.L_x_67:
[----:B------:R-:W-:-:S04]  /*1540*/  LOP3.LUT R0, R3, 0x80000000, R0, 0x48, !PT ;  /* 0x8000000003007812 */ /* 0x000fc800078e4800 */
[----:B------:R-:W-:Y:S01]  /*1550*/  LOP3.LUT R0, R0, 0x7f800000, RZ, 0xfc, !PT ;  /* 0x7f80000000007812 */ /* 0x000fe200078efcff */
[----:B------:R-:W-:Y:S06]  /*1560*/  BRA `(.L_x_72) ;  /* 0x0000000000147947 */ /* 0x000fec0003800000 */
.L_x_66:
[----:B------:R-:W-:Y:S01]  /*1570*/  LOP3.LUT R0, R3, 0x80000000, R0, 0x48, !PT ;  /* 0x8000000003007812 */ /* 0x000fe200078e4800 */
[----:B------:R-:W-:Y:S06]  /*1580*/  BRA `(.L_x_72) ;  /* 0x00000000000c7947 */ /* 0x000fec0003800000 */
.L_x_65:
[----:B------:R-:W0:Y:S01]  /*1590*/  MUFU.RSQ R0, -QNAN ;  /* 0xffc0000000007908 */ /* 0x000e220000001400 */
[----:B------:R-:W-:Y:S05]  /*15a0*/  BRA `(.L_x_72) ;  /* 0x0000000000047947 */ /* 0x000fea0003800000 */
.L_x_64:
[----:B------:R-:W-:-:S07]  /*15b0*/  FADD.FTZ R0, R0, R3 ;  /* 0x0000000300007221 */ /* 0x000fce0000010000 */
.L_x_72:
[----:B------:R-:W-:Y:S05]  /*15c0*/  BSYNC.RECONVERGENT B1 ;  /* 0x0000000000017941 */ /* 0x000fea0003800200 */
.L_x_62:
[----:B------:R-:W-:-:S04]  /*15d0*/  IMAD.MOV.U32 R3, RZ, RZ, 0x0 ;  /* 0x00000000ff037424 */ /* 0x000fc800078e00ff */
[----:B0-----:R-:W-:Y:S05]  /*15e0*/  RET.REL.NODEC R2 `(_Z10attnKerneliPfS_S_i) ;  /* 0xffffffe802847950 */ /* 0x001fea0003c3ffff */
.L_x_73:
        /* <DEDUP_REMOVED lines=9> */
.L_x_123:


//--------------------- .text._Z10qkvKernel4PfS_S_S_S_ --------------------------
	.section	.text._Z10qkvKernel4PfS_S_S_S_,"ax",@progbits
	.align	128
        .global         _Z10qkvKernel4PfS_S_S_S_
        .type           _Z10qkvKernel4PfS_S_S_S_,@function
        .size           _Z10qkvKernel4PfS_S_S_S_,(.L_x_132 - _Z10qkvKernel4PfS_S_S_S_)
        .other          _Z10qkvKernel4PfS_S_S_S_,@"STO_CUDA_ENTRY STV_DEFAULT"
_Z10qkvKernel4PfS_S_S_S_:
.text._Z10qkvKernel4PfS_S_S_S_:
[----:B------:R-:W-:Y:S01]  /*0000*/  LDC R1, c[0x0][0x37c] ;  /* 0x0000df00ff017b82 */ /* 0x000fe20000000800 */
[----:B------:R-:W0:Y:S01]  /*0010*/  S2R R2, SR_TID.X ;  /* 0x0000000000027919 */ /* 0x000e220000002100 */
[----:B------:R-:W1:Y:S06]  /*0020*/  LDCU UR7, c[0x0][0x360] ;  /* 0x00006c00ff0777ac */ /* 0x000e6c0008000800 */
[----:B------:R-:W2:Y:S01]  /*0030*/  LDC.64 R6, c[0x0][0x380] ;  /* 0x0000e000ff067b82 */ /* 0x000ea20000000a00 */
[----:B------:R-:W3:Y:S01]  /*0040*/  S2R R0, SR_CTAID.X ;  /* 0x0000000000007919 */ /* 0x000ee20000002500 */
[----:B------:R-:W4:Y:S06]  /*0050*/  LDCU.64 UR8, c[0x0][0x358] ;  /* 0x00006b00ff0877ac */ /* 0x000f2c0008000a00 */
[----:B------:R-:W5:Y:S01]  /*0060*/  LDC.64 R4, c[0x0][0x398] ;  /* 0x0000e600ff047b82 */ /* 0x000f620000000a00 */
[----:B-1----:R-:W-:Y:S01]  /*0070*/  USHF.L.U32 UR6, UR7, 0x2, URZ ;  /* 0x0000000207067899 */ /* 0x002fe200080006ff */
[----:B0-----:R-:W-:-:S05]  /*0080*/  SHF.L.U32 R3, R2, 0x2, RZ ;  /* 0x0000000202037819 */ /* 0x001fca00000006ff */
[----:B---3--:R-:W-:Y:S02]  /*0090*/  IMAD R9, R0, UR6, R3 ;  /* 0x0000000600097c24 */ /* 0x008fe4000f8e0203 */
[----:B--2---:R-:W-:-:S04]  /*00a0*/  IMAD.WIDE.U32 R6, R3, 0x4, R6 ;  /* 0x0000000403067825 */ /* 0x004fc800078e0006 */
[----:B-----5:R-:W-:Y:S01]  /*00b0*/  IMAD.WIDE.U32 R4, R9, 0x4, R4 ;  /* 0x0000000409047825 */ /* 0x020fe200078e0004 */
[----:B----4-:R-:W2:Y:S04]  /*00c0*/  LDG.E R11, desc[UR8][R6.64+0x4] ;  /* 0x00000408060b7981 */ /* 0x010ea8000c1e1900 */
[----:B------:R-:W2:Y:S04]  /*00d0*/  LDG.E R10, desc[UR8][R4.64+0x4] ;  /* 0x00000408040a7981 */ /* 0x000ea8000c1e1900 */
[----:B------:R-:W3:Y:S04]  /*00e0*/  LDG.E R9, desc[UR8][R6.64] ;  /* 0x0000000806097981 */ /* 0x000ee8000c1e1900 */
[----:B------:R-:W3:Y:S04]  /*00f0*/  LDG.E R8, desc[UR8][R4.64] ;  /* 0x0000000804087981 */ /* 0x000ee8000c1e1900 */
[----:B------:R-:W4:Y:S04]  /*0100*/  LDG.E R12, desc[UR8][R6.64+0x8] ;  /* 0x00000808060c7981 */ /* 0x000f28000c1e1900 */
[----:B------:R-:W4:Y:S04]  /*0110*/  LDG.E R13, desc[UR8][R4.64+0x8] ;  /* 0x00000808040d7981 */ /* 0x000f28000c1e1900 */
[----:B------:R-:W5:Y:S04]  /*0120*/  LDG.E R15, desc[UR8][R4.64+0xc] ;  /* 0x00000c08040f7981 */ /* 0x000f68000c1e1900 */
[----:B------:R-:W5:Y:S01]  /*0130*/  LDG.E R14, desc[UR8][R6.64+0xc] ;  /* 0x00000c08060e7981 */ /* 0x000f62000c1e1900 */
[----:B------:R-:W0:Y:S01]  /*0140*/  S2UR UR5, SR_CgaCtaId ;  /* 0x00000000000579c3 */ /* 0x000e220000008800 */
[----:B------:R-:W-:Y:S01]  /*0150*/  UMOV UR4, 0x400 ;  /* 0x0000040000047882 */ /* 0x000fe20000000000 */
[----:B------:R-:W-:-:S02]  /*0160*/  UISETP.GE.U32.AND UP0, UPT, UR7, 0x2, UPT ;  /* 0x000000020700788c */ /* 0x000fc4000bf06070 */
[----:B0-----:R-:W-:Y:S01]  /*0170*/  ULEA UR4, UR5, UR4, 0x18 ;  /* 0x0000000405047291 */ /* 0x001fe2000f8ec0ff */
[----:B--2---:R-:W-:-:S04]  /*0180*/  FMUL R11, R10, R11 ;  /* 0x0000000b0a0b7220 */ /* 0x004fc80000400000 */
[----:B---3--:R-:W-:Y:S01]  /*0190*/  FFMA R8, R8, R9, R11 ;  /* 0x0000000908087223 */ /* 0x008fe2000000000b */
[----:B------:R-:W-:-:S03]  /*01a0*/  IADD3 R9, PT, PT, R3, UR4, RZ ;  /* 0x0000000403097c10 */ /* 0x000fc6000fffe0ff */
[----:B----4-:R-:W-:-:S04]  /*01b0*/  FFMA R8, R13, R12, R8 ;  /* 0x0000000c0d087223 */ /* 0x010fc80000000008 */
[----:B-----5:R-:W-:-:S05]  /*01c0*/  FFMA R8, R15, R14, R8 ;  /* 0x0000000e0f087223 */ /* 0x020fca0000000008 */
[----:B------:R0:W-:Y:S01]  /*01d0*/  STS [R3+UR4], R8 ;  /* 0x0000000803007988 */ /* 0x0001e20008000804 */
[----:B------:R-:W-:Y:S06]  /*01e0*/  BAR.SYNC.DEFER_BLOCKING 0x0 ;  /* 0x0000000000007b1d */ /* 0x000fec0000010000 */
[----:B------:R-:W-:Y:S05]  /*01f0*/  BRA.U !UP0, `(.L_x_74) ;  /* 0x0000000108347547 */ /* 0x000fea000b800000 */
[----:B------:R-:W-:Y:S01]  /*0200*/  HFMA2 R5, -RZ, RZ, 0, 5.9604644775390625e-08 ;  /* 0x00000001ff057431 */ /* 0x000fe200000001ff */
[----:B------:R-:W-:-:S07]  /*0210*/  IADD3 R4, PT, PT, -R2, UR7, RZ ;  /* 0x0000000702047c10 */ /* 0x000fce000fffe1ff */
.L_x_75:
[----:B------:R-:W-:-:S04]  /*0220*/  LOP3.LUT P0, RZ, R5, R2, RZ, 0xc0, !PT ;  /* 0x0000000205ff7212 */ /* 0x000fc8000780c0ff */
[----:B------:R-:W-:-:S13]  /*0230*/  ISETP.GE.OR P0, PT, R5, R4, P0 ;  /* 0x000000040500720c */ /* 0x000fda0000706670 */
[C---:B------:R-:W-:Y:S01]  /*0240*/  @!P0 LEA R6, R5.reuse, R9, 0x2 ;  /* 0x0000000905068211 */ /* 0x040fe200078e10ff */
[----:B------:R-:W-:Y:S01]  /*0250*/  @!P0 LDS R7, [R3+UR4] ;  /* 0x0000000403078984 */ /* 0x000fe20008000800 */
[----:B------:R-:W-:-:S04]  /*0260*/  SHF.L.U32 R5, R5, 0x1, RZ ;  /* 0x0000000105057819 */ /* 0x000fc800000006ff */
[----:B------:R-:W0:Y:S02]  /*0270*/  @!P0 LDS R6, [R6] ;  /* 0x0000000006068984 */ /* 0x000e240000000800 */
[----:B0-----:R-:W-:-:S05]  /*0280*/  @!P0 FADD R8, R6, R7 ;  /* 0x0000000706088221 */ /* 0x001fca0000000000 */
[----:B------:R1:W-:Y:S01]  /*0290*/  @!P0 STS [R3+UR4], R8 ;  /* 0x0000000803008988 */ /* 0x0003e20008000804 */
[----:B------:R-:W-:Y:S01]  /*02a0*/  BAR.SYNC.DEFER_BLOCKING 0x0 ;  /* 0x0000000000007b1d */ /* 0x000fe20000010000 */
[----:B------:R-:W-:-:S13]  /*02b0*/  ISETP.GE.AND P0, PT, R5, UR7, PT ;  /* 0x0000000705007c0c */ /* 0x000fda000bf06270 */
[----:B-1----:R-:W-:Y:S05]  /*02c0*/  @!P0 BRA `(.L_x_75) ;  /* 0xfffffffc00d48947 */ /* 0x002fea000383ffff */
.L_x_74:
[----:B------:R-:W-:-:S13]  /*02d0*/  ISETP.GE.U32.AND P0, PT, R0, UR6, PT ;  /* 0x0000000600007c0c */ /* 0x000fda000bf06070 */
[----:B------:R-:W-:Y:S05]  /*02e0*/  @P0 BRA `(.L_x_76) ;  /* 0x0000000000300947 */ /* 0x000fea0003800000 */
[----:B0-----:R-:W0:Y:S08]  /*02f0*/  LDC.64 R2, c[0x0][0x3a0] ;  /* 0x0000e800ff027b82 */ /* 0x001e300000000a00 */
[----:B------:R-:W1:Y:S01]  /*0300*/  S2UR UR5, SR_CgaCtaId ;  /* 0x00000000000579c3 */ /* 0x000e620000008800 */
[----:B------:R-:W-:-:S07]  /*0310*/  UMOV UR4, 0x400 ;  /* 0x0000040000047882 */ /* 0x000fce0000000000 */
[----:B------:R-:W2:Y:S01]  /*0320*/  LDC.64 R4, c[0x0][0x388] ;  /* 0x0000e200ff047b82 */ /* 0x000ea20000000a00 */
[----:B0-----:R-:W-:-:S06]  /*0330*/  IMAD.WIDE.U32 R2, R0, 0x4, R2 ;  /* 0x0000000400027825 */ /* 0x001fcc00078e0002 */
[----:B------:R-:W3:Y:S01]  /*0340*/  LDG.E R3, desc[UR8][R2.64] ;  /* 0x0000000802037981 */ /* 0x000ee2000c1e1900 */
[----:B-1----:R-:W-:Y:S01]  /*0350*/  ULEA UR4, UR5, UR4, 0x18 ;  /* 0x0000000405047291 */ /* 0x002fe2000f8ec0ff */
[----:B--2---:R-:W-:-:S08]  /*0360*/  IMAD.WIDE.U32 R4, R0, 0x4, R4 ;  /* 0x0000000400047825 */ /* 0x004fd000078e0004 */
[----:B------:R-:W3:Y:S02]  /*0370*/  LDS R6, [UR4] ;  /* 0x00000004ff067984 */ /* 0x000ee40008000800 */
[----:B---3--:R-:W-:-:S05]  /*0380*/  FADD R7, R6, R3 ;  /* 0x0000000306077221 */ /* 0x008fca0000000000 */
[----:B------:R-:W-:Y:S01]  /*0390*/  STG.E desc[UR8][R4.64], R7 ;  /* 0x0000000704007986 */ /* 0x000fe2000c101908 */
[----:B------:R-:W-:Y:S05]  /*03a0*/  EXIT ;  /* 0x000000000000794d */ /* 0x000fea0003800000 */
.L_x_76:
[----:B0-----:R-:W0:Y:S02]  /*03b0*/  LDC.64 R2, c[0x0][0x3a0] ;  /* 0x0000e800ff027b82 */ /* 0x001e240000000a00 */
[----:B0-----:R-:W-:-:S06]  /*03c0*/  IMAD.WIDE.U32 R4, R0, 0x4, R2 ;  /* 0x0000000400047825 */ /* 0x001fcc00078e0002 */
[----:B------:R-:W0:Y:S01]  /*03d0*/  S2UR UR5, SR_CgaCtaId ;  /* 0x00000000000579c3 */ /* 0x000e220000008800 */
[----:B------:R-:W2:Y:S01]  /*03e0*/  LDG.E R4, desc[UR8][R4.64] ;  /* 0x0000000804047981 */ /* 0x000ea2000c1e1900 */
[----:B------:R-:W-:Y:S01]  /*03f0*/  UMOV UR4, 0x400 ;  /* 0x0000040000047882 */ /* 0x000fe20000000000 */
[----:B------:R-:W-:-:S05]  /*0400*/  IADD3 R7, PT, PT, R0, -UR6, RZ ;  /* 0x8000000600077c10 */ /* 0x000fca000fffe0ff */
[----:B------:R-:W1:Y:S01]  /*0410*/  LDC.64 R2, c[0x0][0x390] ;  /* 0x0000e400ff027b82 */ /* 0x000e620000000a00 */
[----:B0-----:R-:W-:Y:S01]  /*0420*/  ULEA UR4, UR5, UR4, 0x18 ;  /* 0x0000000405047291 */ /* 0x001fe2000f8ec0ff */
[----:B-1----:R-:W-:-:S08]  /*0430*/  IMAD.WIDE.U32 R2, R7, 0x4, R2 ;  /* 0x0000000407027825 */ /* 0x002fd000078e0002 */
[----:B------:R-:W2:Y:S02]  /*0440*/  LDS R9, [UR4] ;  /* 0x00000004ff097984 */ /* 0x000ea40008000800 */
[----:B--2---:R-:W-:-:S05]  /*0450*/  FADD R7, R9, R4 ;  /* 0x0000000409077221 */ /* 0x004fca0000000000 */
[----:B------:R-:W-:Y:S01]  /*0460*/  STG.E desc[UR8][R2.64], R7 ;  /* 0x0000000702007986 */ /* 0x000fe2000c101908 */
[----:B------:R-:W-:Y:S05]  /*0470*/  EXIT ;  /* 0x000000000000794d */ /* 0x000fea0003800000 */
.L_x_77:
        /* <DEDUP_REMOVED lines=16> */
.L_x_132:


//--------------------- .text._Z16layerNormKernel8PfS_S_S_ --------------------------
	.section	.text._Z16layerNormKernel8PfS_S_S_,"ax",@progbits
	.align	128
        .global         _Z16layerNormKernel8PfS_S_S_
        .type           _Z16layerNormKernel8PfS_S_S_,@function
        .size           _Z16layerNormKernel8PfS_S_S_,(.L_x_125 - _Z16layerNormKernel8PfS_S_S_)
        .other          _Z16layerNormKernel8PfS_S_S_,@"STO_CUDA_ENTRY STV_DEFAULT"
_Z16layerNormKernel8PfS_S_S_:
.text._Z16layerNormKernel8PfS_S_S_:
[----:B------:R-:W-:Y:S01]  /*0000*/  LDC R1, c[0x0][0x37c] ;  /* 0x0000df00ff017b82 */ /* 0x000fe20000000800 */
[----:B------:R-:W0:Y:S07]  /*0010*/  S2R R0, SR_TID.X ;  /* 0x0000000000007919 */ /* 0x000e2e0000002100 */
[----:B------:R-:W1:Y:S01]  /*0020*/  LDC.64 R4, c[0x0][0x398] ;  /* 0x0000e600ff047b82 */ /* 0x000e620000000a00 */
[----:B------:R-:W2:Y:S01]  /*0030*/  LDCU.64 UR6, c[0x0][0x358] ;  /* 0x00006b00ff0677ac */ /* 0x000ea20008000a00 */
[----:B0-----:R-:W-:-:S05]  /*0040*/  SHF.L.U32 R10, R0, 0x3, RZ ;  /* 0x00000003000a7819 */ /* 0x001fca00000006ff */
[----:B-1----:R-:W-:-:S05]  /*0050*/  IMAD.WIDE.U32 R4, R10, 0x4, R4 ;  /* 0x000000040a047825 */ /* 0x002fca00078e0004 */
[----:B--2---:R-:W2:Y:S04]  /*0060*/  LDG.E R7, desc[UR6][R4.64+0x4] ;  /* 0x0000040604077981 */ /* 0x004ea8000c1e1900 */
[----:B------:R-:W3:Y:S04]  /*0070*/  LDG.E R6, desc[UR6][R4.64] ;  /* 0x0000000604067981 */ /* 0x000ee8000c1e1900 */
[----:B------:R-:W4:Y:S04]  /*0080*/  LDG.E R8, desc[UR6][R4.64+0x8] ;  /* 0x0000080604087981 */ /* 0x000f28000c1e1900 */
[----:B------:R-:W5:Y:S04]  /*0090*/  LDG.E R12, desc[UR6][R4.64+0xc] ;  /* 0x00000c06040c7981 */ /* 0x000f68000c1e1900 */
[----:B------:R-:W5:Y:S04]  /*00a0*/  LDG.E R14, desc[UR6][R4.64+0x10] ;  /* 0x00001006040e7981 */ /* 0x000f68000c1e1900 */
[----:B------:R-:W5:Y:S04]  /*00b0*/  LDG.E R16, desc[UR6][R4.64+0x14] ;  /* 0x0000140604107981 */ /* 0x000f68000c1e1900 */
[----:B------:R-:W5:Y:S04]  /*00c0*/  LDG.E R18, desc[UR6][R4.64+0x18] ;  /* 0x0000180604127981 */ /* 0x000f68000c1e1900 */
[----:B------:R-:W5:Y:S01]  /*00d0*/  LDG.E R2, desc[UR6][R4.64+0x1c] ;  /* 0x00001c0604027981 */ /* 0x000f62000c1e1900 */
[----:B------:R-:W0:Y:S01]  /*00e0*/  LDC R3, c[0x0][0x360] ;  /* 0x0000d800ff037b82 */ /* 0x000e220000000800 */
[----:B------:R-:W1:Y:S01]  /*00f0*/  S2R R13, SR_CgaCtaId ;  /* 0x00000000000d7919 */ /* 0x000e620000008800 */
[----:B0-----:R-:W-:Y:S01]  /*0100*/  ISETP.GE.U32.AND P0, PT, R3, 0x2, PT ;  /* 0x000000020300780c */ /* 0x001fe20003f06070 */
[----:B--2---:R-:W-:Y:S01]  /*0110*/  FMUL R9, R7, R7 ;  /* 0x0000000707097220 */ /* 0x004fe20000400000 */
[----:B---3--:R-:W-:-:S03]  /*0120*/  FADD R7, R6, R7 ;  /* 0x0000000706077221 */ /* 0x008fc60000000000 */
[----:B------:R-:W-:Y:S01]  /*0130*/  FFMA R9, R6, R6, R9 ;  /* 0x0000000606097223 */ /* 0x000fe20000000009 */
[----:B------:R-:W-:Y:S01]  /*0140*/  MOV R6, 0x400 ;  /* 0x0000040000067802 */ /* 0x000fe20000000f00 */
[----:B----4-:R-:W-:Y:S02]  /*0150*/  FADD R7, R7, R8 ;  /* 0x0000000807077221 */ /* 0x010fe40000000000 */
[----:B------:R-:W-:Y:S01]  /*0160*/  FFMA R9, R8, R8, R9 ;  /* 0x0000000808097223 */ /* 0x000fe20000000009 */
[----:B-1----:R-:W-:Y:S01]  /*0170*/  LEA R6, R13, R6, 0x18 ;  /* 0x000000060d067211 */ /* 0x002fe200078ec0ff */
[----:B-----5:R-:W-:Y:S02]  /*0180*/  FADD R7, R7, R12 ;  /* 0x0000000c07077221 */ /* 0x020fe40000000000 */
[----:B------:R-:W-:Y:S02]  /*0190*/  FFMA R9, R12, R12, R9 ;  /* 0x0000000c0c097223 */ /* 0x000fe40000000009 */
[----:B------:R-:W-:-:S02]  /*01a0*/  FADD R7, R7, R14 ;  /* 0x0000000e07077221 */ /* 0x000fc40000000000 */
[----:B------:R-:W-:Y:S02]  /*01b0*/  FFMA R9, R14, R14, R9 ;  /* 0x0000000e0e097223 */ /* 0x000fe40000000009 */
[----:B------:R-:W-:Y:S02]  /*01c0*/  FADD R7, R7, R16 ;  /* 0x0000001007077221 */ /* 0x000fe40000000000 */
[----:B------:R-:W-:Y:S02]  /*01d0*/  FFMA R11, R16, R16, R9 ;  /* 0x00000010100b7223 */ /* 0x000fe40000000009 */
[----:B------:R-:W-:Y:S02]  /*01e0*/  FADD R9, R7, R18 ;  /* 0x0000001207097221 */ /* 0x000fe40000000000 */
[----:B------:R-:W-:Y:S01]  /*01f0*/  FFMA R11, R18, R18, R11 ;  /* 0x00000012120b7223 */ /* 0x000fe2000000000b */
[----:B------:R-:W-:Y:S01]  /*0200*/  LEA R7, R3, R6, 0x2 ;  /* 0x0000000603077211 */ /* 0x000fe200078e10ff */
[----:B------:R-:W-:-:S02]  /*0210*/  FADD R9, R9, R2 ;  /* 0x0000000209097221 */ /* 0x000fc40000000000 */
[----:B------:R-:W-:Y:S01]  /*0220*/  FFMA R11, R2, R2, R11 ;  /* 0x00000002020b7223 */ /* 0x000fe2000000000b */
[C---:B------:R-:W-:Y:S02]  /*0230*/  LEA R6, R0.reuse, R6, 0x2 ;  /* 0x0000000600067211 */ /* 0x040fe400078e10ff */
[----:B------:R-:W-:-:S03]  /*0240*/  LEA R2, R0, R7, 0x2 ;  /* 0x0000000700027211 */ /* 0x000fc600078e10ff */
[----:B------:R0:W-:Y:S04]  /*0250*/  STS [R6], R9 ;  /* 0x0000000906007388 */ /* 0x0001e80000000800 */
[----:B------:R0:W-:Y:S01]  /*0260*/  STS [R2], R11 ;  /* 0x0000000b02007388 */ /* 0x0001e20000000800 */
[----:B------:R-:W-:Y:S06]  /*0270*/  BAR.SYNC.DEFER_BLOCKING 0x0 ;  /* 0x0000000000007b1d */ /* 0x000fec0000010000 */
[----:B------:R-:W-:Y:S05]  /*0280*/  @!P0 BRA `(.L_x_78) ;  /* 0x0000000000588947 */ /* 0x000fea0003800000 */
[----:B0-----:R-:W-:Y:S01]  /*0290*/  HFMA2 R9, -RZ, RZ, 0, 5.9604644775390625e-08 ;  /* 0x00000001ff097431 */ /* 0x001fe200000001ff */
[----:B------:R-:W-:Y:S02]  /*02a0*/  IADD3 R2, PT, PT, -R0, R3, RZ ;  /* 0x0000000300027210 */ /* 0x000fe40007ffe1ff */
[----:B------:R-:W-:-:S07]  /*02b0*/  LEA R8, R3, R6, 0x2 ;  /* 0x0000000603087211 */ /* 0x000fce00078e10ff */
.L_x_81:
[C---:B------:R-:W-:Y:S01]  /*02c0*/  LOP3.LUT P0, RZ, R9.reuse, R0, RZ, 0xc0, !PT ;  /* 0x0000000009ff7212 */ /* 0x040fe2000780c0ff */
[----:B------:R-:W-:Y:S03]  /*02d0*/  BSSY.RECONVERGENT B0, `(.L_x_79) ;  /* 0x000000d000007945 */ /* 0x000fe60003800200 */
[----:B------:R-:W-:-:S13]  /*02e0*/  ISETP.GE.OR P0, PT, R9, R2, P0 ;  /* 0x000000020900720c */ /* 0x000fda0000706670 */
[----:B0-----:R-:W-:Y:S05]  /*02f0*/  @P0 BRA `(.L_x_80) ;  /* 0x0000000000280947 */ /* 0x001fea0003800000 */
[----:B------:R-:W-:Y:S01]  /*0300*/  LEA R12, R9, R6, 0x2 ;  /* 0x00000006090c7211 */ /* 0x000fe200078e10ff */
[----:B------:R-:W-:Y:S03]  /*0310*/  LDS R14, [R6] ;  /* 0x00000000060e7984 */ /* 0x000fe60000000800 */
[----:B------:R-:W-:Y:S01]  /*0320*/  LEA R13, R3, R12, 0x2 ;  /* 0x0000000c030d7211 */ /* 0x000fe200078e10ff */
[----:B------:R-:W0:Y:S02]  /*0330*/  LDS R11, [R12] ;  /* 0x000000000c0b7984 */ /* 0x000e240000000800 */
[----:B0-----:R-:W-:-:S05]  /*0340*/  FADD R11, R11, R14 ;  /* 0x0000000e0b0b7221 */ /* 0x001fca0000000000 */
[----:B------:R-:W-:Y:S04]  /*0350*/  STS [R6], R11 ;  /* 0x0000000b06007388 */ /* 0x000fe80000000800 */
[----:B------:R-:W-:Y:S04]  /*0360*/  LDS R13, [R13] ;  /* 0x000000000d0d7984 */ /* 0x000fe80000000800 */
[----:B------:R-:W0:Y:S02]  /*0370*/  LDS R14, [R8] ;  /* 0x00000000080e7984 */ /* 0x000e240000000800 */
[----:B0-----:R-:W-:-:S05]  /*0380*/  FADD R15, R13, R14 ;  /* 0x0000000e0d0f7221 */ /* 0x001fca0000000000 */
[----:B------:R0:W-:Y:S02]  /*0390*/  STS [R8], R15 ;  /* 0x0000000f08007388 */ /* 0x0001e40000000800 */
.L_x_80:
[----:B------:R-:W-:Y:S05]  /*03a0*/  BSYNC.RECONVERGENT B0 ;  /* 0x0000000000007941 */ /* 0x000fea0003800200 */
.L_x_79:
[----:B------:R-:W-:Y:S01]  /*03b0*/  SHF.L.U32 R9, R9, 0x1, RZ ;  /* 0x0000000109097819 */ /* 0x000fe200000006ff */
[----:B------:R-:W-:Y:S03]  /*03c0*/  BAR.SYNC.DEFER_BLOCKING 0x0 ;  /* 0x0000000000007b1d */ /* 0x000fe60000010000 */
[----:B------:R-:W-:-:S13]  /*03d0*/  ISETP.GE.AND P0, PT, R9, R3, PT ;  /* 0x000000030900720c */ /* 0x000fda0003f06270 */
[----:B------:R-:W-:Y:S05]  /*03e0*/  @!P0 BRA `(.L_x_81) ;  /* 0xfffffffc00b48947 */ /* 0x000fea000383ffff */
.L_x_78:
[----:B------:R-:W1:Y:S01]  /*03f0*/  S2UR UR5, SR_CgaCtaId ;  /* 0x00000000000579c3 */ /* 0x000e620000008800 */
[----:B------:R-:W-:Y:S01]  /*0400*/  UMOV UR4, 0x400 ;  /* 0x0000040000047882 */ /* 0x000fe20000000000 */
[----:B------:R-:W-:-:S04]  /*0410*/  SHF.L.U32 R3, R3, 0x3, RZ ;  /* 0x0000000303037819 */ /* 0x000fc800000006ff */
[----:B------:R-:W-:-:S04]  /*0420*/  I2FP.F32.U32 R3, R3 ;  /* 0x0000000300037245 */ /* 0x000fc80000201000 */
[----:B0-----:R-:W0:Y:S01]  /*0430*/  MUFU.RCP R2, R3 ;  /* 0x0000000300027308 */ /* 0x001e220000001000 */
[----:B-1----:R-:W-:Y:S01]  /*0440*/  ULEA UR4, UR5, UR4, 0x18 ;  /* 0x0000000405047291 */ /* 0x002fe2000f8ec0ff */
[----:B0-----:R-:W-:-:S04]  /*0450*/  FFMA R9, -R3, R2, 1 ;  /* 0x3f80000003097423 */ /* 0x001fc80000000102 */
[----:B------:R-:W-:-:S04]  /*0460*/  FFMA R9, R2, R9, R2 ;  /* 0x0000000902097223 */ /* 0x000fc80000000002 */
[----:B------:R-:W0:Y:S02]  /*0470*/  LDS R0, [UR4] ;  /* 0x00000004ff007984 */ /* 0x000e240008000800 */
[----:B0-----:R-:W0:Y:S01]  /*0480*/  FCHK P0, R0, R3 ;  /* 0x0000000300007302 */ /* 0x001e220000000000 */
[----:B------:R-:W-:-:S04]  /*0490*/  FFMA R2, R0, R9, RZ ;  /* 0x0000000900027223 */ /* 0x000fc800000000ff */
[----:B------:R-:W-:-:S04]  /*04a0*/  FFMA R6, -R3, R2, R0 ;  /* 0x0000000203067223 */ /* 0x000fc80000000100 */
[----:B------:R-:W-:Y:S01]  /*04b0*/  FFMA R2, R9, R6, R2 ;  /* 0x0000000609027223 */ /* 0x000fe20000000002 */
[----:B0-----:R-:W-:Y:S06]  /*04c0*/  @!P0 BRA `(.L_x_82) ;  /* 0x00000000000c8947 */ /* 0x001fec0003800000 */
[----:B------:R-:W-:-:S07]  /*04d0*/  MOV R12, 0x4f0 ;  /* 0x000004f0000c7802 */ /* 0x000fce0000000f00 */
[----:B------:R-:W-:Y:S05]  /*04e0*/  CALL.REL.NOINC `($__internal_8_$__cuda_sm3x_div_rn_noftz_f32_slowpath) ;  /* 0x0000000c00487944 */ /* 0x000fea0003c00000 */
[----:B------:R-:W-:-:S07]  /*04f0*/  MOV R2, R0 ;  /* 0x0000000000027202 */ /* 0x000fce0000000f00 */
.L_x_82:
[----:B------:R-:W0:Y:S01]  /*0500*/  LDS R6, [R7] ;  /* 0x0000000007067984 */ /* 0x000e220000000800 */
[----:B------:R-:W1:Y:S02]  /*0510*/  MUFU.RCP R0, R3 ;  /* 0x0000000300007308 */ /* 0x000e640000001000 */
[----:B-1----:R-:W-:-:S04]  /*0520*/  FFMA R9, -R3, R0, 1 ;  /* 0x3f80000003097423 */ /* 0x002fc80000000100 */
[----:B------:R-:W-:Y:S02]  /*0530*/  FFMA R0, R0, R9, R0 ;  /* 0x0000000900007223 */ /* 0x000fe40000000000 */
[----:B0-----:R-:W0:Y:S02]  /*0540*/  FCHK P0, R6, R3 ;  /* 0x0000000306007302 */ /* 0x001e240000000000 */
[----:B------:R-:W-:-:S04]  /*0550*/  FFMA R9, R0, R6, RZ ;  /* 0x0000000600097223 */ /* 0x000fc800000000ff */
[----:B------:R-:W-:-:S04]  /*0560*/  FFMA R8, -R3, R9, R6 ;  /* 0x0000000903087223 */ /* 0x000fc80000000106 */
[----:B------:R-:W-:Y:S01]  /*0570*/  FFMA R9, R0, R8, R9 ;  /* 0x0000000800097223 */ /* 0x000fe20000000009 */
[----:B0-----:R-:W-:Y:S06]  /*0580*/  @!P0 BRA `(.L_x_83) ;  /* 0x0000000000108947 */ /* 0x001fec0003800000 */
[----:B------:R-:W-:Y:S02]  /*0590*/  MOV R0, R6 ;  /* 0x0000000600007202 */ /* 0x000fe40000000f00 */
[----:B------:R-:W-:-:S07]  /*05a0*/  MOV R12, 0x5c0 ;  /* 0x000005c0000c7802 */ /* 0x000fce0000000f00 */
[----:B------:R-:W-:Y:S05]  /*05b0*/  CALL.REL.NOINC `($__internal_8_$__cuda_sm3x_div_rn_noftz_f32_slowpath) ;  /* 0x0000000c00147944 */ /* 0x000fea0003c00000 */
[----:B------:R-:W-:-:S07]  /*05c0*/  MOV R9, R0 ;  /* 0x0000000000097202 */ /* 0x000fce0000000f00 */
.L_x_83:
[----:B------:R-:W-:Y:S01]  /*05d0*/  FFMA R9, -R2, R2, R9 ;  /* 0x0000000202097223 */ /* 0x000fe20000000109 */
[----:B------:R-:W-:Y:S03]  /*05e0*/  BSSY.RECONVERGENT B0, `(.L_x_84) ;  /* 0x000000d000007945 */ /* 0x000fe60003800200 */
[----:B------:R-:W-:-:S04]  /*05f0*/  FADD R0, R9, 9.9999997473787516356e-06 ;  /* 0x3727c5ac09007421 */ /* 0x000fc80000000000 */
[----:B------:R0:W1:Y:S01]  /*0600*/  MUFU.RSQ R7, R0 ;  /* 0x0000000000077308 */ /* 0x0000620000001400 */
[----:B------:R-:W-:-:S04]  /*0610*/  IADD3 R3, PT, PT, R0, -0xd000000, RZ ;  /* 0xf300000000037810 */ /* 0x000fc80007ffe0ff */
[----:B------:R-:W-:-:S13]  /*0620*/  ISETP.GT.U32.AND P0, PT, R3, 0x727fffff, PT ;  /* 0x727fffff0300780c */ /* 0x000fda0003f04070 */
[----:B01----:R-:W-:Y:S05]  /*0630*/  @!P0 BRA `(.L_x_85) ;  /* 0x00000000000c8947 */ /* 0x003fea0003800000 */
[----:B------:R-:W-:-:S07]  /*0640*/  MOV R11, 0x660 ;  /* 0x00000660000b7802 */ /* 0x000fce0000000f00 */
[----:B------:R-:W-:Y:S05]  /*0650*/  CALL.REL.NOINC `($__internal_7_$__cuda_sm20_sqrt_rn_f32_slowpath) ;  /* 0x0000000800947944 */ /* 0x000fea0003c00000 */
[----:B------:R-:W-:Y:S05]  /*0660*/  BRA `(.L_x_86) ;  /* 0x0000000000107947 */ /* 0x000fea0003800000 */
.L_x_85:
[----:B------:R-:W-:Y:S01]  /*0670*/  FMUL.FTZ R3, R0, R7 ;  /* 0x0000000700037220 */ /* 0x000fe20000410000 */
[----:B------:R-:W-:-:S03]  /*0680*/  FMUL.FTZ R6, R7, 0.5 ;  /* 0x3f00000007067820 */ /* 0x000fc60000410000 */
[----:B------:R-:W-:-:S04]  /*0690*/  FFMA R0, -R3, R3, R0 ;  /* 0x0000000303007223 */ /* 0x000fc80000000100 */
[----:B------:R-:W-:-:S07]  /*06a0*/  FFMA R3, R0, R6, R3 ;  /* 0x0000000600037223 */ /* 0x000fce0000000003 */
.L_x_86:
[----:B------:R-:W-:Y:S05]  /*06b0*/  BSYNC.RECONVERGENT B0 ;  /* 0x0000000000007941 */ /* 0x000fea0003800200 */
.L_x_84:
[----:B------:R-:W2:Y:S01]  /*06c0*/  LDG.E R7, desc[UR6][R4.64] ;  /* 0x0000000604077981 */ /* 0x000ea2000c1e1900 */
[----:B------:R-:W0:Y:S01]  /*06d0*/  MUFU.RCP R6, R3 ;  /* 0x0000000300067308 */ /* 0x000e220000001000 */
[----:B------:R-:W-:Y:S01]  /*06e0*/  BSSY.RECONVERGENT B0, `(.L_x_87) ;  /* 0x000000c000007945 */ /* 0x000fe20003800200 */
[----:B0-----:R-:W-:-:S04]  /*06f0*/  FFMA R9, R6, -R3, 1 ;  /* 0x3f80000006097423 */ /* 0x001fc80000000803 */
[----:B------:R-:W-:Y:S01]  /*0700*/  FFMA R9, R6, R9, R6 ;  /* 0x0000000906097223 */ /* 0x000fe20000000006 */
[----:B--2---:R-:W-:-:S04]  /*0710*/  FADD R0, R7, -R2 ;  /* 0x8000000207007221 */ /* 0x004fc80000000000 */
[----:B------:R-:W0:Y:S01]  /*0720*/  FCHK P0, R0, R3 ;  /* 0x0000000300007302 */ /* 0x000e220000000000 */
[----:B------:R-:W-:-:S04]  /*0730*/  FFMA R6, R0, R9, RZ ;  /* 0x0000000900067223 */ /* 0x000fc800000000ff */
[----:B------:R-:W-:-:S04]  /*0740*/  FFMA R7, R6, -R3, R0 ;  /* 0x8000000306077223 */ /* 0x000fc80000000000 */
[----:B------:R-:W-:Y:S01]  /*0750*/  FFMA R14, R9, R7, R6 ;  /* 0x00000007090e7223 */ /* 0x000fe20000000006 */
[----:B0-----:R-:W-:Y:S06]  /*0760*/  @!P0 BRA `(.L_x_88) ;  /* 0x00000000000c8947 */ /* 0x001fec0003800000 */
[----:B------:R-:W-:-:S07]  /*0770*/  MOV R12, 0x790 ;  /* 0x00000790000c7802 */ /* 0x000fce0000000f00 */
[----:B------:R-:W-:Y:S05]  /*0780*/  CALL.REL.NOINC `($__internal_8_$__cuda_sm3x_div_rn_noftz_f32_slowpath) ;  /* 0x0000000800a07944 */ /* 0x000fea0003c00000 */
[----:B------:R-:W-:-:S07]  /*0790*/  MOV R14, R0 ;  /* 0x00000000000e7202 */ /* 0x000fce0000000f00 */
.L_x_88:
[----:B------:R-:W-:Y:S05]  /*07a0*/  BSYNC.RECONVERGENT B0 ;  /* 0x0000000000007941 */ /* 0x000fea0003800200 */
.L_x_87:
[----:B------:R-:W0:Y:S08]  /*07b0*/  LDC.64 R6, c[0x0][0x388] ;  /* 0x0000e200ff067b82 */ /* 0x000e300000000a00 */
[----:B------:R-:W1:Y:S08]  /*07c0*/  LDC.64 R8, c[0x0][0x390] ;  /* 0x0000e400ff087b82 */ /* 0x000e700000000a00 */
[----:B------:R-:W2:Y:S01]  /*07d0*/  LDC.64 R12, c[0x0][0x380] ;  /* 0x0000e000ff0c7b82 */ /* 0x000ea20000000a00 */
[----:B0-----:R-:W-:-:S05]  /*07e0*/  IMAD.WIDE.U32 R6, R10, 0x4, R6 ;  /* 0x000000040a067825 */ /* 0x001fca00078e0006 */
[----:B------:R-:W3:Y:S01]  /*07f0*/  LDG.E R15, desc[UR6][R6.64] ;  /* 0x00000006060f7981 */ /* 0x000ee2000c1e1900 */
[----:B-1----:R-:W-:-:S05]  /*0800*/  IMAD.WIDE.U32 R8, R10, 0x4, R8 ;  /* 0x000000040a087825 */ /* 0x002fca00078e0008 */
[----:B------:R-:W3:Y:S01]  /*0810*/  LDG.E R0, desc[UR6][R8.64] ;  /* 0x0000000608007981 */ /* 0x000ee2000c1e1900 */
[----:B--2---:R-:W-:-:S04]  /*0820*/  IMAD.WIDE.U32 R10, R10, 0x4, R12 ;  /* 0x000000040a0a7825 */ /* 0x004fc800078e000c */
[----:B---3--:R-:W-:-:S05]  /*0830*/  FFMA R15, R15, R14, R0 ;  /* 0x0000000e0f0f7223 */ /* 0x008fca0000000000 */
[----:B------:R0:W-:Y:S04]  /*0840*/  STG.E desc[UR6][R10.64], R15 ;  /* 0x0000000f0a007986 */ /* 0x0001e8000c101906 */
[----:B------:R-:W2:Y:S01]  /*0850*/  LDG.E R13, desc[UR6][R4.64+0x4] ;  /* 0x00000406040d7981 */ /* 0x000ea2000c1e1900 */
[----:B------:R-:W1:Y:S01]  /*0860*/  MUFU.RCP R0, R3 ;  /* 0x0000000300007308 */ /* 0x000e620000001000 */
[----:B------:R-:W-:Y:S01]  /*0870*/  BSSY.RECONVERGENT B0, `(.L_x_89) ;  /* 0x000000c000007945 */ /* 0x000fe20003800200 */
[----:B-1----:R-:W-:-:S04]  /*0880*/  FFMA R19, R0, -R3, 1 ;  /* 0x3f80000000137423 */ /* 0x002fc80000000803 */
[----:B------:R-:W-:Y:S01]  /*0890*/  FFMA R0, R0, R19, R0 ;  /* 0x0000001300007223 */ /* 0x000fe20000000000 */
[----:B--2---:R-:W-:-:S04]  /*08a0*/  FADD R17, R13, -R2 ;  /* 0x800000020d117221 */ /* 0x004fc80000000000 */
[----:B------:R-:W1:Y:S01]  /*08b0*/  FCHK P0, R17, R3 ;  /* 0x0000000311007302 */ /* 0x000e620000000000 */
[----:B------:R-:W-:-:S04]  /*08c0*/  FFMA R12, R0, R17, RZ ;  /* 0x00000011000c7223 */ /* 0x000fc800000000ff */
[----:B------:R-:W-:-:S04]  /*08d0*/  FFMA R13, R12, -R3, R17 ;  /* 0x800000030c0d7223 */ /* 0x000fc80000000011 */
[----:B------:R-:W-:Y:S01]  /*08e0*/  FFMA R0, R0, R13, R12 ;  /* 0x0000000d00007223 */ /* 0x000fe2000000000c */
[----:B01----:R-:W-:Y:S06]  /*08f0*/  @!P0 BRA `(.L_x_90) ;  /* 0x00000000000c8947 */ /* 0x003fec0003800000 */
[----:B------:R-:W-:Y:S02]  /*0900*/  MOV R0, R17 ;  /* 0x0000001100007202 */ /* 0x000fe40000000f00 */
[----:B------:R-:W-:-:S07]  /*0910*/  MOV R12, 0x930 ;  /* 0x00000930000c7802 */ /* 0x000fce0000000f00 */
[----:B------:R-:W-:Y:S05]  /*0920*/  CALL.REL.NOINC `($__internal_8_$__cuda_sm3x_div_rn_noftz_f32_slowpath) ;  /* 0x0000000800387944 */ /* 0x000fea0003c00000 */
.L_x_90:
[----:B------:R-:W-:Y:S05]  /*0930*/  BSYNC.RECONVERGENT B0 ;  /* 0x0000000000007941 */ /* 0x000fea0003800200 */
.L_x_89:
[----:B------:R-:W2:Y:S04]  /*0940*/  LDG.E R13, desc[UR6][R6.64+0x4] ;  /* 0x00000406060d7981 */ /* 0x000ea8000c1e1900 */
[----:B------:R-:W2:Y:S02]  /*0950*/  LDG.E R12, desc[UR6][R8.64+0x4] ;  /* 0x00000406080c7981 */ /* 0x000ea4000c1e1900 */
[----:B--2---:R-:W-:-:S05]  /*0960*/  FFMA R13, R13, R0, R12 ;  /* 0x000000000d0d7223 */ /* 0x004fca000000000c */
        /* <DEDUP_REMOVED lines=15> */
.L_x_92:
[----:B------:R-:W-:Y:S05]  /*0a60*/  BSYNC.RECONVERGENT B0 ;  /* 0x0000000000007941 */ /* 0x000fea0003800200 */
.L_x_91:
        /* <DEDUP_REMOVED lines=18> */
.L_x_94:
[----:B------:R-:W-:Y:S05]  /*0b90*/  BSYNC.RECONVERGENT B0 ;  /* 0x0000000000007941 */ /* 0x000fea0003800200 */
.L_x_93:
        /* <DEDUP_REMOVED lines=18> */
.L_x_96:
[----:B------:R-:W-:Y:S05]  /*0cc0*/  BSYNC.RECONVERGENT B0 ;  /* 0x0000000000007941 */ /* 0x000fea0003800200 */
.L_x_95:
        /* <DEDUP_REMOVED lines=18> */
.L_x_98:
[----:B------:R-:W-:Y:S05]  /*0df0*/  BSYNC.RECONVERGENT B0 ;  /* 0x0000000000007941 */ /* 0x000fea0003800200 */
.L_x_97:
        /* <DEDUP_REMOVED lines=18> */
.L_x_100:
[----:B------:R-:W-:Y:S05]  /*0f20*/  BSYNC.RECONVERGENT B0 ;  /* 0x0000000000007941 */ /* 0x000fea0003800200 */
.L_x_99:
        /* <DEDUP_REMOVED lines=18> */
.L_x_102:
[----:B------:R-:W-:Y:S05]  /*1050*/  BSYNC.RECONVERGENT B0 ;  /* 0x0000000000007941 */ /* 0x000fea0003800200 */
.L_x_101:
[----:B------:R-:W2:Y:S04]  /*1060*/  LDG.E R7, desc[UR6][R6.64+0x1c] ;  /* 0x00001c0606077981 */ /* 0x000ea8000c1e1900 */
[----:B------:R-:W2:Y:S02]  /*1070*/  LDG.E R8, desc[UR6][R8.64+0x1c] ;  /* 0x00001c0608087981 */ /* 0x000ea4000c1e1900 */
[----:B--2---:R-:W-:-:S05]  /*1080*/  FFMA R3, R7, R0, R8 ;  /* 0x0000000007037223 */ /* 0x004fca0000000008 */
[----:B------:R-:W-:Y:S01]  /*1090*/  STG.E desc[UR6][R10.64+0x1c], R3 ;  /* 0x00001c030a007986 */ /* 0x000fe2000c101906 */
[----:B------:R-:W-:Y:S05]  /*10a0*/  EXIT ;  /* 0x000000000000794d */ /* 0x000fea0003800000 */
        .weak           $__internal_7_$__cuda_sm20_sqrt_rn_f32_slowpath
        .type           $__internal_7_$__cuda_sm20_sqrt_rn_f32_slowpath,@function
        .size           $__internal_7_$__cuda_sm20_sqrt_rn_f32_slowpath,($__internal_8_$__cuda_sm3x_div_rn_noftz_f32_slowpath - $__internal_7_$__cuda_sm20_sqrt_rn_f32_slowpath)
$__internal_7_$__cuda_sm20_sqrt_rn_f32_slowpath:
[----:B------:R-:W-:-:S13]  /*10b0*/  LOP3.LUT P0, RZ, R0, 0x7fffffff, RZ, 0xc0, !PT ;  /* 0x7fffffff00ff7812 */ /* 0x000fda000780c0ff */
[----:B------:R-:W-:Y:S01]  /*10c0*/  @!P0 MOV R3, R0 ;  /* 0x0000000000038202 */ /* 0x000fe20000000f00 */
[----:B------:R-:W-:Y:S06]  /*10d0*/  @!P0 BRA `(.L_x_103) ;  /* 0x0000000000408947 */ /* 0x000fec0003800000 */
[----:B------:R-:W-:-:S13]  /*10e0*/  FSETP.GEU.FTZ.AND P0, PT, R0, RZ, PT ;  /* 0x000000ff0000720b */ /* 0x000fda0003f1e000 */
[----:B------:R-:W-:Y:S01]  /*10f0*/  @!P0 MOV R3, 0x7fffffff ;  /* 0x7fffffff00038802 */ /* 0x000fe20000000f00 */
[----:B------:R-:W-:Y:S06]  /*1100*/  @!P0 BRA `(.L_x_103) ;  /* 0x0000000000348947 */ /* 0x000fec0003800000 */
[----:B------:R-:W-:-:S13]  /*1110*/  FSETP.GTU.FTZ.AND P0, PT, |R0|, +INF , PT ;  /* 0x7f8000000000780b */ /* 0x000fda0003f1c200 */
[----:B------:R-:W-:Y:S01]  /*1120*/  @P0 FADD.FTZ R3, R0, 1 ;  /* 0x3f80000000030421 */ /* 0x000fe20000010000 */
[----:B------:R-:W-:Y:S06]  /*1130*/  @P0 BRA `(.L_x_103) ;  /* 0x0000000000280947 */ /* 0x000fec0003800000 */
[----:B------:R-:W-:-:S13]  /*1140*/  FSETP.NEU.FTZ.AND P0, PT, |R0|, +INF , PT ;  /* 0x7f8000000000780b */ /* 0x000fda0003f1d200 */
[----:B------:R-:W-:-:S04]  /*1150*/  @P0 FFMA R6, R0, 1.84467440737095516160e+19, RZ ;  /* 0x5f80000000060823 */ /* 0x000fc800000000ff */
[----:B------:R-:W0:Y:S02]  /*1160*/  @P0 MUFU.RSQ R3, R6 ;  /* 0x0000000600030308 */ /* 0x000e240000001400 */
[----:B0-----:R-:W-:Y:S01]  /*1170*/  @P0 FMUL.FTZ R7, R6, R3 ;  /* 0x0000000306070220 */ /* 0x001fe20000410000 */
[----:B------:R-:W-:Y:S01]  /*1180*/  @P0 FMUL.FTZ R9, R3, 0.5 ;  /* 0x3f00000003090820 */ /* 0x000fe20000410000 */
[----:B------:R-:W-:Y:S02]  /*1190*/  @!P0 MOV R3, R0 ;  /* 0x0000000000038202 */ /* 0x000fe40000000f00 */
[----:B------:R-:W-:-:S04]  /*11a0*/  @P0 FADD.FTZ R8, -R7, -RZ ;  /* 0x800000ff07080221 */ /* 0x000fc80000010100 */
[----:B------:R-:W-:-:S04]  /*11b0*/  @P0 FFMA R8, R7, R8, R6 ;  /* 0x0000000807080223 */ /* 0x000fc80000000006 */
[----:B------:R-:W-:-:S04]  /*11c0*/  @P0 FFMA R8, R8, R9, R7 ;  /* 0x0000000908080223 */ /* 0x000fc80000000007 */
[----:B------:R-:W-:-:S07]  /*11d0*/  @P0 FMUL.FTZ R3, R8, 2.3283064365386962891e-10 ;  /* 0x2f80000008030820 */ /* 0x000fce0000410000 */
.L_x_103:
[----:B------:R-:W-:Y:S01]  /*11e0*/  HFMA2 R7, -RZ, RZ, 0, 0 ;  /* 0x00000000ff077431 */ /* 0x000fe200000001ff */
[----:B------:R-:W-:-:S04]  /*11f0*/  MOV R6, R11 ;  /* 0x0000000b00067202 */ /* 0x000fc80000000f00 */
[----:B------:R-:W-:Y:S05]  /*1200*/  RET.REL.NODEC R6 `(_Z16layerNormKernel8PfS_S_S_) ;  /* 0xffffffec067c7950 */ /* 0x000fea0003c3ffff */
        .weak           $__internal_8_$__cuda_sm3x_div_rn_noftz_f32_slowpath
        .type           $__internal_8_$__cuda_sm3x_div_rn_noftz_f32_slowpath,@function
        .size           $__internal_8_$__cuda_sm3x_div_rn_noftz_f32_slowpath,(.L_x_125 - $__internal_8_$__cuda_sm3x_div_rn_noftz_f32_slowpath)
$__internal_8_$__cuda_sm3x_div_rn_noftz_f32_slowpath:
[----:B------:R-:W-:Y:S01]  /*1210*/  SHF.R.U32.HI R13, RZ, 0x17, R3 ;  /* 0x00000017ff0d7819 */ /* 0x000fe20000011603 */
[----:B------:R-:W-:Y:S01]  /*1220*/  BSSY.RECONVERGENT B1, `(.L_x_104) ;  /* 0x0000063000017945 */ /* 0x000fe20003800200 */
[----:B------:R-:W-:Y:S02]  /*1230*/  SHF.R.U32.HI R14, RZ, 0x17, R0 ;  /* 0x00000017ff0e7819 */ /* 0x000fe40000011600 */
[----:B------:R-:W-:Y:S02]  /*1240*/  LOP3.LUT R13, R13, 0xff, RZ, 0xc0, !PT ;  /* 0x000000ff0d0d7812 */ /* 0x000fe400078ec0ff */
[----:B------:R-:W-:Y:S02]  /*1250*/  LOP3.LUT R18, R14, 0xff, RZ, 0xc0, !PT ;  /* 0x000000ff0e127812 */ /* 0x000fe400078ec0ff */
[----:B------:R-:W-:Y:S02]  /*1260*/  IADD3 R17, PT, PT, R13, -0x1, RZ ;  /* 0xffffffff0d117810 */ /* 0x000fe40007ffe0ff */
[----:B------:R-:W-:-:S02]  /*1270*/  IADD3 R16, PT, PT, R18, -0x1, RZ ;  /* 0xffffffff12107810 */ /* 0x000fc40007ffe0ff */
[----:B------:R-:W-:Y:S02]  /*1280*/  ISETP.GT.U32.AND P0, PT, R17, 0xfd, PT ;  /* 0x000000fd1100780c */ /* 0x000fe40003f04070 */
[----:B------:R-:W-:Y:S02]  /*1290*/  MOV R15, R3 ;  /* 0x00000003000f7202 */ /* 0x000fe40000000f00 */
        /* <DEDUP_REMOVED lines=21> */
[----:B------:R-:W-:Y:S01]  /*13f0*/  @P0 MOV R14, RZ ;  /* 0x000000ff000e0202 */ /* 0x000fe20000000f00 */
[----:B------:R-:W-:Y:S01]  /*1400*/  @!P0 FFMA R0, R0, 1.84467440737095516160e+19, RZ ;  /* 0x5f80000000008823 */ /* 0x000fe200000000ff */
[----:B------:R-:W-:Y:S01]  /*1410*/  @!P0 MOV R14, 0xffffffc0 ;  /* 0xffffffc0000e8802 */ /* 0x000fe20000000f00 */
[----:B------:R-:W-:-:S03]  /*1420*/  @!P1 FFMA R15, R3, 1.84467440737095516160e+19, RZ ;  /* 0x5f800000030f9823 */ /* 0x000fc600000000ff */
[----:B------:R-:W-:-:S07]  /*1430*/  @!P1 IADD3 R14, PT, PT, R14, 0x40, RZ ;  /* 0x000000400e0e9810 */ /* 0x000fce0007ffe0ff */
.L_x_105:
[----:B------:R-:W-:Y:S01]  /*1440*/  LEA R16, R13, 0xc0800000, 0x17 ;  /* 0xc08000000d107811 */ /* 0x000fe200078eb8ff */
[----:B------:R-:W-:Y:S01]  /*1450*/  BSSY.RECONVERGENT B2, `(.L_x_110) ;  /* 0x0000036000027945 */ /* 0x000fe20003800200 */
[----:B------:R-:W-:Y:S02]  /*1460*/  IADD3 R18, PT, PT, R18, -0x7f, RZ ;  /* 0xffffff8112127810 */ /* 0x000fe40007ffe0ff */
[----:B------:R-:W-:-:S03]  /*1470*/  IADD3 R19, PT, PT, -R16, R15, RZ ;  /* 0x0000000f10137210 */ /* 0x000fc60007ffe1ff */
[C---:B------:R-:W-:Y:S01]  /*1480*/  IMAD R0, R18.reuse, -0x800000, R0 ;  /* 0xff80000012007824 */ /* 0x040fe200078e0200 */
[----:B------:R0:W1:Y:S01]  /*1490*/  MUFU.RCP R15, R19 ;  /* 0x00000013000f7308 */ /* 0x0000620000001000 */
[----:B------:R-:W-:Y:S01]  /*14a0*/  FADD.FTZ R17, -R19, -RZ ;  /* 0x800000ff13117221 */ /* 0x000fe20000010100 */
[----:B0-----:R-:W-:-:S04]  /*14b0*/  IADD3 R19, PT, PT, R18, 0x7f, -R13 ;  /* 0x0000007f12137810 */ /* 0x001fc80007ffe80d */
[----:B------:R-:W-:Y:S01]  /*14c0*/  IADD3 R19, PT, PT, R19, R14, RZ ;  /* 0x0000000e13137210 */ /* 0x000fe20007ffe0ff */
[----:B-1----:R-:W-:-:S04]  /*14d0*/  FFMA R16, R15, R17, 1 ;  /* 0x3f8000000f107423 */ /* 0x002fc80000000011 */
[----:B------:R-:W-:-:S04]  /*14e0*/  FFMA R15, R15, R16, R15 ;  /* 0x000000100f0f7223 */ /* 0x000fc8000000000f */
[----:B------:R-:W-:-:S04]  /*14f0*/  FFMA R16, R0, R15, RZ ;  /* 0x0000000f00107223 */ /* 0x000fc800000000ff */
[----:B------:R-:W-:-:S04]  /*1500*/  FFMA R20, R17, R16, R0 ;  /* 0x0000001011147223 */ /* 0x000fc80000000000 */
[----:B------:R-:W-:-:S04]  /*1510*/  FFMA R16, R15, R20, R16 ;  /* 0x000000140f107223 */ /* 0x000fc80000000010 */
[----:B------:R-:W-:-:S04]  /*1520*/  FFMA R17, R17, R16, R0 ;  /* 0x0000001011117223 */ /* 0x000fc80000000000 */
[----:B------:R-:W-:-:S05]  /*1530*/  FFMA R0, R15, R17, R16 ;  /* 0x000000110f007223 */ /* 0x000fca0000000010 */
[----:B------:R-:W-:-:S04]  /*1540*/  SHF.R.U32.HI R13, RZ, 0x17, R0 ;  /* 0x00000017ff0d7819 */ /* 0x000fc80000011600 */
[----:B------:R-:W-:-:S04]  /*1550*/  LOP3.LUT R13, R13, 0xff, RZ, 0xc0, !PT ;  /* 0x000000ff0d0d7812 */ /* 0x000fc800078ec0ff */
[----:B------:R-:W-:-:S04]  /*1560*/  IADD3 R18, PT, PT, R13, R19, RZ ;  /* 0x000000130d127210 */ /* 0x000fc80007ffe0ff */
[----:B------:R-:W-:-:S04]  /*1570*/  IADD3 R13, PT, PT, R18, -0x1, RZ ;  /* 0xffffffff120d7810 */ /* 0x000fc80007ffe0ff */
        /* <DEDUP_REMOVED lines=9> */
[-CC-:B------:R-:W-:Y:S01]  /*1610*/  FFMA.RZ R13, R15, R17.reuse, R16.reuse ;  /* 0x000000110f0d7223 */ /* 0x180fe2000000c010 */
[C---:B------:R-:W-:Y:S02]  /*1620*/  ISETP.NE.AND P2, PT, R18.reuse, RZ, PT ;  /* 0x000000ff1200720c */ /* 0x040fe40003f45270 */
[C---:B------:R-:W-:Y:S02]  /*1630*/  ISETP.NE.AND P1, PT, R18.reuse, RZ, PT ;  /* 0x000000ff1200720c */ /* 0x040fe40003f25270 */
[----:B------:R-:W-:Y:S01]  /*1640*/  LOP3.LUT R14, R13, 0x7fffff, RZ, 0xc0, !PT ;  /* 0x007fffff0d0e7812 */ /* 0x000fe200078ec0ff */
[CCC-:B------:R-:W-:Y:S01]  /*1650*/  FFMA.RP R13, R15.reuse, R17.reuse, R16.reuse ;  /* 0x000000110f0d7223 */ /* 0x1c0fe20000008010 */
[----:B------:R-:W-:Y:S01]  /*1660*/  FFMA.RM R16, R15, R17, R16 ;  /* 0x000000110f107223 */ /* 0x000fe20000004010 */
[----:B------:R-:W-:Y:S02]  /*1670*/  IADD3 R15, PT, PT, R18, 0x20, RZ ;  /* 0x00000020120f7810 */ /* 0x000fe40007ffe0ff */
[----:B------:R-:W-:-:S02]  /*1680*/  LOP3.LUT R14, R14, 0x800000, RZ, 0xfc, !PT ;  /* 0x008000000e0e7812 */ /* 0x000fc400078efcff */
[----:B------:R-:W-:Y:S02]  /*1690*/  IADD3 R17, PT, PT, -R18, RZ, RZ ;  /* 0x000000ff12117210 */ /* 0x000fe40007ffe1ff */
[----:B------:R-:W-:Y:S02]  /*16a0*/  SHF.L.U32 R15, R14, R15, RZ ;  /* 0x0000000f0e0f7219 */ /* 0x000fe400000006ff */
[----:B------:R-:W-:Y:S02]  /*16b0*/  FSETP.NEU.FTZ.AND P0, PT, R13, R16, PT ;  /* 0x000000100d00720b */ /* 0x000fe40003f1d000 */
[----:B------:R-:W-:Y:S02]  /*16c0*/  SEL R13, R17, RZ, P2 ;  /* 0x000000ff110d7207 */ /* 0x000fe40001000000 */
[----:B------:R-:W-:Y:S02]  /*16d0*/  ISETP.NE.AND P1, PT, R15, RZ, P1 ;  /* 0x000000ff0f00720c */ /* 0x000fe40000f25270 */
[----:B------:R-:W-:-:S02]  /*16e0*/  SHF.R.U32.HI R13, RZ, R13, R14 ;  /* 0x0000000dff0d7219 */ /* 0x000fc4000001160e */
[----:B------:R-:W-:Y:S02]  /*16f0*/  PLOP3.LUT P0, PT, P0, P1, PT, 0xf8, 0x8f ;  /* 0x00000000008f781c */ /* 0x000fe40000703f70 */
[----:B------:R-:W-:Y:S02]  /*1700*/  SHF.R.U32.HI R15, RZ, 0x1, R13 ;  /* 0x00000001ff0f7819 */ /* 0x000fe4000001160d */
[----:B------:R-:W-:-:S04]  /*1710*/  SEL R14, RZ, 0x1, !P0 ;  /* 0x00000001ff0e7807 */ /* 0x000fc80004000000 */
[----:B------:R-:W-:-:S04]  /*1720*/  LOP3.LUT R14, R14, 0x1, R15, 0xf8, !PT ;  /* 0x000000010e0e7812 */ /* 0x000fc800078ef80f */
[----:B------:R-:W-:-:S04]  /*1730*/  LOP3.LUT R14, R14, R13, RZ, 0xc0, !PT ;  /* 0x0000000d0e0e7212 */ /* 0x000fc800078ec0ff */
[----:B------:R-:W-:-:S04]  /*1740*/  IADD3 R15, PT, PT, R15, R14, RZ ;  /* 0x0000000e0f0f7210 */ /* 0x000fc80007ffe0ff */
[----:B------:R-:W-:Y:S01]  /*1750*/  LOP3.LUT R0, R15, R0, RZ, 0xfc, !PT ;  /* 0x000000000f007212 */ /* 0x000fe200078efcff */
[----:B------:R-:W-:Y:S06]  /*1760*/  BRA `(.L_x_113) ;  /* 0x0000000000107947 */ /* 0x000fec0003800000 */
.L_x_112:
[----:B------:R-:W-:-:S04]  /*1770*/  LOP3.LUT R0, R0, 0x80000000, RZ, 0xc0, !PT ;  /* 0x8000000000007812 */ /* 0x000fc800078ec0ff */
[----:B------:R-:W-:Y:S01]  /*1780*/  LOP3.LUT R0, R0, 0x7f800000, RZ, 0xfc, !PT ;  /* 0x7f80000000007812 */ /* 0x000fe200078efcff */
[----:B------:R-:W-:Y:S06]  /*1790*/  BRA `(.L_x_113) ;  /* 0x0000000000047947 */ /* 0x000fec0003800000 */
.L_x_111:
[----:B------:R-:W-:-:S07]  /*17a0*/  LEA R0, R19, R0, 0x17 ;  /* 0x0000000013007211 */ /* 0x000fce00078eb8ff */
.L_x_113:
[----:B------:R-:W-:Y:S05]  /*17b0*/  BSYNC.RECONVERGENT B2 ;  /* 0x0000000000027941 */ /* 0x000fea0003800200 */
.L_x_110:
[----:B------:R-:W-:Y:S05]  /*17c0*/  BRA `(.L_x_114) ;  /* 0x0000000000207947 */ /* 0x000fea0003800000 */
.L_x_109:
[----:B------:R-:W-:-:S04]  /*17d0*/  LOP3.LUT R0, R15, 0x80000000, R0, 0x48, !PT ;  /* 0x800000000f007812 */ /* 0x000fc800078e4800 */
[----:B------:R-:W-:Y:S01]  /*17e0*/  LOP3.LUT R0, R0, 0x7f800000, RZ, 0xfc, !PT ;  /* 0x7f80000000007812 */ /* 0x000fe200078efcff */
[----:B------:R-:W-:Y:S06]  /*17f0*/  BRA `(.L_x_114) ;  /* 0x0000000000147947 */ /* 0x000fec0003800000 */
.L_x_108:
[----:B------:R-:W-:Y:S01]  /*1800*/  LOP3.LUT R0, R15, 0x80000000, R0, 0x48, !PT ;  /* 0x800000000f007812 */ /* 0x000fe200078e4800 */
[----:B------:R-:W-:Y:S06]  /*1810*/  BRA `(.L_x_114) ;  /* 0x00000000000c7947 */ /* 0x000fec0003800000 */
.L_x_107:
[----:B------:R-:W0:Y:S01]  /*1820*/  MUFU.RSQ R0, -QNAN ;  /* 0xffc0000000007908 */ /* 0x000e220000001400 */
[----:B------:R-:W-:Y:S05]  /*1830*/  BRA `(.L_x_114) ;  /* 0x0000000000047947 */ /* 0x000fea0003800000 */
.L_x_106:
[----:B------:R-:W-:-:S07]  /*1840*/  FADD.FTZ R0, R0, R3 ;  /* 0x0000000300007221 */ /* 0x000fce0000010000 */
.L_x_114:
[----:B------:R-:W-:Y:S05]  /*1850*/  BSYNC.RECONVERGENT B1 ;  /* 0x0000000000017941 */ /* 0x000fea0003800200 */
.L_x_104:
[----:B------:R-:W-:-:S04]  /*1860*/  HFMA2 R13, -RZ, RZ, 0, 0 ;  /* 0x00000000ff0d7431 */ /* 0x000fc800000001ff */
[----:B0-----:R-:W-:Y:S05]  /*1870*/  RET.REL.NODEC R12 `(_Z16layerNormKernel8PfS_S_S_) ;  /* 0xffffffe40ce07950 */ /* 0x001fea0003c3ffff */
.L_x_115:
        /* <DEDUP_REMOVED lines=16> */
.L_x_125:


//--------------------- .text._Z19loadEmbeddingKernelPfiiiS_S_ --------------------------
	.section	.text._Z19loadEmbeddingKernelPfiiiS_S_,"ax",@progbits
	.align	128
        .global         _Z19loadEmbeddingKernelPfiiiS_S_
        .type           _Z19loadEmbeddingKernelPfiiiS_S_,@function
        .size           _Z19loadEmbeddingKernelPfiiiS_S_,(.L_x_134 - _Z19loadEmbeddingKernelPfiiiS_S_)
        .other          _Z19loadEmbeddingKernelPfiiiS_S_,@"STO_CUDA_ENTRY STV_DEFAULT"
_Z19loadEmbeddingKernelPfiiiS_S_:
.text._Z19loadEmbeddingKernelPfiiiS_S_:
[----:B------:R-:W-:Y:S01]  /*0000*/  LDC R1, c[0x0][0x37c] ;  /* 0x0000df00ff017b82 */ /* 0x000fe20000000800 */
[----:B------:R-:W0:Y:S07]  /*0010*/  S2R R9, SR_TID.X ;  /* 0x0000000000097919 */ /* 0x000e2e0000002100 */
[----:B------:R-:W0:Y:S01]  /*0020*/  S2UR UR4, SR_CTAID.X ;  /* 0x00000000000479c3 */ /* 0x000e220000002500 */
[----:B------:R-:W1:Y:S07]  /*0030*/  LDCU UR6, c[0x0][0x390] ;  /* 0x00007200ff0677ac */ /* 0x000e6e0008000800 */
[----:B------:R-:W0:Y:S02]  /*0040*/  LDC R0, c[0x0][0x360] ;  /* 0x0000d800ff007b82 */ /* 0x000e240000000800 */
[----:B0-----:R-:W-:-:S05]  /*0050*/  IMAD R9, R0, UR4, R9 ;  /* 0x0000000400097c24 */ /* 0x001fca000f8e0209 */
[----:B-1----:R-:W-:-:S13]  /*0060*/  ISETP.GE.AND P0, PT, R9, UR6, PT ;  /* 0x0000000609007c0c */ /* 0x002fda000bf06270 */
[----:B------:R-:W-:Y:S05]  /*0070*/  @P0 EXIT ;  /* 0x000000000000094d */ /* 0x000fea0003800000 */
[----:B------:R-:W0:Y:S01]  /*0080*/  LDC.64 R10, c[0x0][0x388] ;  /* 0x0000e200ff0a7b82 */ /* 0x000e220000000a00 */
[----:B------:R-:W1:Y:S07]  /*0090*/  LDCU.64 UR4, c[0x0][0x358] ;  /* 0x00006b00ff0477ac */ /* 0x000e6e0008000a00 */
[----:B------:R-:W2:Y:S08]  /*00a0*/  LDC.64 R2, c[0x0][0x398] ;  /* 0x0000e600ff027b82 */ /* 0x000eb00000000a00 */
[----:B------:R-:W3:Y:S01]  /*00b0*/  LDC.64 R4, c[0x0][0x3a0] ;  /* 0x0000e800ff047b82 */ /* 0x000ee20000000a00 */
[----:B0-----:R-:W-:-:S02]  /*00c0*/  IMAD R7, R10, UR6, R9 ;  /* 0x000000060a077c24 */ /* 0x001fc4000f8e0209 */
[----:B------:R-:W-:Y:S02]  /*00d0*/  IMAD R11, R11, UR6, R9 ;  /* 0x000000060b0b7c24 */ /* 0x000fe4000f8e0209 */
[----:B--2---:R-:W-:-:S03]  /*00e0*/  IMAD.WIDE R2, R7, 0x4, R2 ;  /* 0x0000000407027825 */ /* 0x004fc600078e0202 */
[----:B------:R-:W0:Y:S03]  /*00f0*/  LDC.64 R6, c[0x0][0x380] ;  /* 0x0000e000ff067b82 */ /* 0x000e260000000a00 */
[----:B-1----:R-:W2:Y:S01]  /*0100*/  LDG.E R2, desc[UR4][R2.64] ;  /* 0x0000000402027981 */ /* 0x002ea2000c1e1900 */
[----:B---3--:R-:W-:-:S06]  /*0110*/  IMAD.WIDE R4, R11, 0x4, R4 ;  /* 0x000000040b047825 */ /* 0x008fcc00078e0204 */
[----:B------:R-:W2:Y:S01]  /*0120*/  LDG.E R5, desc[UR4][R4.64] ;  /* 0x0000000404057981 */ /* 0x000ea2000c1e1900 */
[----:B0-----:R-:W-:-:S04]  /*0130*/  IMAD.WIDE R6, R9, 0x4, R6 ;  /* 0x0000000409067825 */ /* 0x001fc800078e0206 */
[----:B--2---:R-:W-:-:S05]  /*0140*/  FADD R9, R2, R5 ;  /* 0x0000000502097221 */ /* 0x004fca0000000000 */
[----:B------:R-:W-:Y:S01]  /*0150*/  STG.E desc[UR4][R6.64], R9 ;  /* 0x0000000906007986 */ /* 0x000fe2000c101904 */
[----:B------:R-:W-:Y:S05]  /*0160*/  EXIT ;  /* 0x000000000000794d */ /* 0x000fea0003800000 */
.L_x_116:
        /* <DEDUP_REMOVED lines=9> */
.L_x_134:


//--------------------- .nv.shared._Z15gemvGeluKernel4PfS_S_S_ --------------------------
	.section	.nv.shared._Z15gemvGeluKernel4PfS_S_S_,"aw",@nobits
	.sectionflags	@""
	.align	16
	.zero		1024


//--------------------- .nv.shared.reserved.0     --------------------------
	.section	.nv.shared.reserved.0,"aw",@nobits
	.weak		__nv_reservedSMEM_offset_0_alias
	.size		__nv_reservedSMEM_offset_0_alias, 0, 64
	.other		__nv_reservedSMEM_offset_0_alias,@"STO_CUDA_RESERVED_SHARED STV_DEFAULT"
__nv_reservedSMEM_offset_0_alias:
	.zero		0
	.zero		64


//--------------------- .nv.shared._Z14gemvSumKernel4PfS_S_S_ --------------------------
	.section	.nv.shared._Z14gemvSumKernel4PfS_S_S_,"aw",@nobits
	.sectionflags	@""
	.align	16
	.zero		1024


//--------------------- .nv.shared._Z11gemvKernel4PfS_S_S_ --------------------------
	.section	.nv.shared._Z11gemvKernel4PfS_S_S_,"aw",@nobits
	.sectionflags	@""
	.align	16
	.zero		1024


//--------------------- .nv.shared._Z20attn2AggregateKerneliPfS_ --------------------------
	.section	.nv.shared._Z20attn2AggregateKerneliPfS_,"aw",@nobits
	.sectionflags	@""
	.align	16
	.zero		1024


//--------------------- .nv.shared._Z11attn2KerneliPfS_S_i --------------------------
	.section	.nv.shared._Z11attn2KerneliPfS_S_i,"aw",@nobits
	.sectionflags	@""
	.align	16
	.zero		1024


//--------------------- .nv.shared._Z10attnKerneliPfS_S_i --------------------------
	.section	.nv.shared._Z10attnKerneliPfS_S_i,"aw",@nobits
	.sectionflags	@""
	.align	16
	.zero		1024


//--------------------- .nv.shared._Z10qkvKernel4PfS_S_S_S_ --------------------------
	.section	.nv.shared._Z10qkvKernel4PfS_S_S_S_,"aw",@nobits
	.sectionflags	@""
	.align	16
	.zero		1024


//--------------------- .nv.shared._Z16layerNormKernel8PfS_S_S_ --------------------------
	.section	.nv.shared._Z16layerNormKernel8PfS_S_S_,"aw",@nobits
	.sectionflags	@""
	.align	16
	.zero		1024


//--------------------- .nv.shared._Z19loadEmbeddingKernelPfiiiS_S_ --------------------------
	.section	.nv.shared._Z19loadEmbeddingKernelPfiiiS_S_,"aw",@nobits
	.sectionflags	@""
	.align	16
	.zero		1024


//--------------------- .nv.constant0._Z15gemvGeluKernel4PfS_S_S_ --------------------------
	.section	.nv.constant0._Z15gemvGeluKernel4PfS_S_S_,"a",@progbits
	.sectionflags	@""
	.align	4
.nv.constant0._Z15gemvGeluKernel4PfS_S_S_:
	.zero		928


//--------------------- .nv.constant0._Z14gemvSumKernel4PfS_S_S_ --------------------------
	.section	.nv.constant0._Z14gemvSumKernel4PfS_S_S_,"a",@progbits
	.sectionflags	@""
	.align	4
.nv.constant0._Z14gemvSumKernel4PfS_S_S_:
	.zero		928


//--------------------- .nv.constant0._Z11gemvKernel4PfS_S_S_ --------------------------
	.section	.nv.constant0._Z11gemvKernel4PfS_S_S_,"a",@progbits
	.sectionflags	@""
	.align	4
.nv.constant0._Z11gemvKernel4PfS_S_S_:
	.zero		928


//--------------------- .nv.constant0._Z20attn2AggregateKerneliPfS_ --------------------------
	.section	.nv.constant0._Z20attn2AggregateKerneliPfS_,"a",@progbits
	.sectionflags	@""
	.align	4
.nv.constant0._Z20attn2AggregateKerneliPfS_:
	.zero		920


//--------------------- .nv.constant0._Z11attn2KerneliPfS_S_i --------------------------
	.section	.nv.constant0._Z11attn2KerneliPfS_S_i,"a",@progbits
	.sectionflags	@""
	.align	4
.nv.constant0._Z11attn2KerneliPfS_S_i:
	.zero		932


//--------------------- .nv.constant0._Z10attnKerneliPfS_S_i --------------------------
	.section	.nv.constant0._Z10attnKerneliPfS_S_i,"a",@progbits
	.sectionflags	@""
	.align	4
.nv.constant0._Z10attnKerneliPfS_S_i:
	.zero		932


//--------------------- .nv.constant0._Z10qkvKernel4PfS_S_S_S_ --------------------------
	.section	.nv.constant0._Z10qkvKernel4PfS_S_S_S_,"a",@progbits
	.sectionflags	@""
	.align	4
.nv.constant0._Z10qkvKernel4PfS_S_S_S_:
	.zero		936


//--------------------- .nv.constant0._Z16layerNormKernel8PfS_S_S_ --------------------------
	.section	.nv.constant0._Z16layerNormKernel8PfS_S_S_,"a",@progbits
	.sectionflags	@""
	.align	4
.nv.constant0._Z16layerNormKernel8PfS_S_S_:
	.zero		928


//--------------------- .nv.constant0._Z19loadEmbeddingKernelPfiiiS_S_ --------------------------
	.section	.nv.constant0._Z19loadEmbeddingKernelPfiiiS_S_,"a",@progbits
	.sectionflags	@""
	.align	4
.nv.constant0._Z19loadEmbeddingKernelPfiiiS_S_:
	.zero		936


//--------------------- SYMBOLS --------------------------

	.type		.nv.reservedSmem.offset0,@object
	.size		.nv.reservedSmem.offset0,0x4
	.type		.nv.reservedSmem.cap,@object
	.size		.nv.reservedSmem.cap,0x4
